	.target	sm_90a

	.elftype	@"ET_EXEC"


//--------------------- .note.nv.tkinfo           --------------------------
	.section	.note.nv.tkinfo,"",@"SHT_NOTE"
	.sectionflags	@"SHF_NOTE_NV_TKINFO"
	.tkinfo
        /*0018*/ 	.word	0x00000002
        /*0030*/ 	.string	""
        /*0030*/ 	.string	"ptxas"
        /*0030*/ 	.string	"Cuda compilation tools, release 13.0, V13.0.88"
        /*0030*/ 	.string	"Build cuda_13.0.r13.0/compiler.36424714_0"
        /*0030*/ 	.string	"-arch sm_90a -m 64 "



//--------------------- .note.nv.cuinfo           --------------------------
	.section	.note.nv.cuinfo,"",@"SHT_NOTE"
	.sectionflags	@"SHF_NOTE_NV_CUINFO"
        /*0018*/ 	.short	0x0002
        /*001a*/ 	.short	0x005a
        /*001c*/ 	.short	0x0082
	.zero		2


//--------------------- .nv.info                  --------------------------
	.section	.nv.info,"",@"SHT_CUDA_INFO"
	.align	4


	//----- nvinfo : EIATTR_REGCOUNT
	.align		4
        /*0000*/ 	.byte	0x04, 0x2f
        /*0002*/ 	.short	(.L_15 - .L_14)
	.align		4
.L_14:
        /*0004*/ 	.word	index@(_ZN7cutlass13device_kernelINS_4gemm6kernel13GemmUniversalIN4cute5tupleIJiiiiEEENS1_10collective13CollectiveMmaINS1_34MainloopSm90TmaGmmaWarpSpecializedILi2ENS5_IJNS4_1CILi1EEENSA_ILi2EEESB_EEENS1_35KernelTmaWarpSpecializedCooperativeEEENS5_IJNSA_ILi256EEENSA_ILi64EEENSA_ILi128EEEEEENS_6half_tENS5_IJlSB_lEEESK_SL_NS4_8TiledMMAINS4_8MMA_AtomIJNS4_4SM904GMMA25MMA_64x64x16_F32F16F16_SSILNSP_5MajorE0ELSR_0ELNSP_7ScaleInE1ELSS_1EEEEEENS4_6LayoutINS5_IJSC_SB_SB_EEENS5_IJSB_NSA_ILi0EEESX_EEEEENS5_IJNS4_10UnderscoreES10_S10_EEEEENS4_23SM90_TMA_LOAD_MULTICASTENS4_14ComposedLayoutINS4_7SwizzleILi3ELi4ELi3EEENS4_18smem_ptr_flag_bitsILi16EEENSV_INS5_IJNSA_ILi8EEESH_EEENS5_IJSH_SB_EEEEEEEvNS4_8identityENS4_13SM90_TMA_LOADES1D_vS1E_EENS_8epilogue10collective6detail29Sm90TmaWarpSpecializedAdapterINS1I_15DefaultEpilogueISK_SL_SL_NS1H_6thread17LinearCombinationISK_Li1EffLNS1M_9ScaleType4KindE0ELNS_15FloatRoundStyleE2ESK_EENS1_15EpilogueDefaultEEEEEvvEEEEvNT_6ParamsE)
        /*0008*/ 	.word	0x000000a8


	//----- nvinfo : EIATTR_FRAME_SIZE
	.align		4
.L_15:
        /*000c*/ 	.byte	0x04, 0x11
        /*000e*/ 	.short	(.L_17 - .L_16)
	.align		4
.L_16:
        /*0010*/ 	.word	index@(_ZN7cutlass13device_kernelINS_4gemm6kernel13GemmUniversalIN4cute5tupleIJiiiiEEENS1_10collective13CollectiveMmaINS1_34MainloopSm90TmaGmmaWarpSpecializedILi2ENS5_IJNS4_1CILi1EEENSA_ILi2EEESB_EEENS1_35KernelTmaWarpSpecializedCooperativeEEENS5_IJNSA_ILi256EEENSA_ILi64EEENSA_ILi128EEEEEENS_6half_tENS5_IJlSB_lEEESK_SL_NS4_8TiledMMAINS4_8MMA_AtomIJNS4_4SM904GMMA25MMA_64x64x16_F32F16F16_SSILNSP_5MajorE0ELSR_0ELNSP_7ScaleInE1ELSS_1EEEEEENS4_6LayoutINS5_IJSC_SB_SB_EEENS5_IJSB_NSA_ILi0EEESX_EEEEENS5_IJNS4_10UnderscoreES10_S10_EEEEENS4_23SM90_TMA_LOAD_MULTICASTENS4_14ComposedLayoutINS4_7SwizzleILi3ELi4ELi3EEENS4_18smem_ptr_flag_bitsILi16EEENSV_INS5_IJNSA_ILi8EEESH_EEENS5_IJSH_SB_EEEEEEEvNS4_8identityENS4_13SM90_TMA_LOADES1D_vS1E_EENS_8epilogue10collective6detail29Sm90TmaWarpSpecializedAdapterINS1I_15DefaultEpilogueISK_SL_SL_NS1H_6thread17LinearCombinationISK_Li1EffLNS1M_9ScaleType4KindE0ELNS_15FloatRoundStyleE2ESK_EENS1_15EpilogueDefaultEEEEEvvEEEEvNT_6ParamsE)
        /*0014*/ 	.word	0x00000000


	//----- nvinfo : EIATTR_MIN_STACK_SIZE
	.align		4
.L_17:
        /*0018*/ 	.byte	0x04, 0x12
        /*001a*/ 	.short	(.L_19 - .L_18)
	.align		4
.L_18:
        /*001c*/ 	.word	index@(_ZN7cutlass13device_kernelINS_4gemm6kernel13GemmUniversalIN4cute5tupleIJiiiiEEENS1_10collective13CollectiveMmaINS1_34MainloopSm90TmaGmmaWarpSpecializedILi2ENS5_IJNS4_1CILi1EEENSA_ILi2EEESB_EEENS1_35KernelTmaWarpSpecializedCooperativeEEENS5_IJNSA_ILi256EEENSA_ILi64EEENSA_ILi128EEEEEENS_6half_tENS5_IJlSB_lEEESK_SL_NS4_8TiledMMAINS4_8MMA_AtomIJNS4_4SM904GMMA25MMA_64x64x16_F32F16F16_SSILNSP_5MajorE0ELSR_0ELNSP_7ScaleInE1ELSS_1EEEEEENS4_6LayoutINS5_IJSC_SB_SB_EEENS5_IJSB_NSA_ILi0EEESX_EEEEENS5_IJNS4_10UnderscoreES10_S10_EEEEENS4_23SM90_TMA_LOAD_MULTICASTENS4_14ComposedLayoutINS4_7SwizzleILi3ELi4ELi3EEENS4_18smem_ptr_flag_bitsILi16EEENSV_INS5_IJNSA_ILi8EEESH_EEENS5_IJSH_SB_EEEEEEEvNS4_8identityENS4_13SM90_TMA_LOADES1D_vS1E_EENS_8epilogue10collective6detail29Sm90TmaWarpSpecializedAdapterINS1I_15DefaultEpilogueISK_SL_SL_NS1H_6thread17LinearCombinationISK_Li1EffLNS1M_9ScaleType4KindE0ELNS_15FloatRoundStyleE2ESK_EENS1_15EpilogueDefaultEEEEEvvEEEEvNT_6ParamsE)
        /*0020*/ 	.word	0x00000000
.L_19:


//--------------------- .nv.compat                --------------------------
	.section	.nv.compat,"",@"SHT_CUDA_COMPAT_INFO"
	.align	4
        /*0000*/ 	.byte	0x02, 0x09, 0x01, 0x00, 0x02, 0x02, 0x04, 0x00, 0x02, 0x05, 0x05, 0x00, 0x03, 0x07, 0x01, 0x01
        /*0010*/ 	.byte	0x02, 0x03, 0x01, 0x00, 0x02, 0x06, 0x01, 0x00, 0x04, 0x0b, 0x08, 0x00, 0x00, 0x00, 0x00, 0x00
        /*0020*/ 	.byte	0x00, 0x00, 0x00, 0x00


//--------------------- .nv.info._ZN7cutlass13device_kernelINS_4gemm6kernel13GemmUniversalIN4cute5tupleIJiiiiEEENS1_10collective13CollectiveMmaINS1_34MainloopSm90TmaGmmaWarpSpecializedILi2ENS5_IJNS4_1CILi1EEENSA_ILi2EEESB_EEENS1_35KernelTmaWarpSpecializedCooperativeEEENS5_IJNSA_ILi256EEENSA_ILi64EEENSA_ILi128EEEEEENS_6half_tENS5_IJlSB_lEEESK_SL_NS4_8TiledMMAINS4_8MMA_AtomIJNS4_4SM904GMMA25MMA_64x64x16_F32F16F16_SSILNSP_5MajorE0ELSR_0ELNSP_7ScaleInE1ELSS_1EEEEEENS4_6LayoutINS5_IJSC_SB_SB_EEENS5_IJSB_NSA_ILi0EEESX_EEEEENS5_IJNS4_10UnderscoreES10_S10_EEEEENS4_23SM90_TMA_LOAD_MULTICASTENS4_14ComposedLayoutINS4_7SwizzleILi3ELi4ELi3EEENS4_18smem_ptr_flag_bitsILi16EEENSV_INS5_IJNSA_ILi8EEESH_EEENS5_IJSH_SB_EEEEEEEvNS4_8identityENS4_13SM90_TMA_LOADES1D_vS1E_EENS_8epilogue10collective6detail29Sm90TmaWarpSpecializedAdapterINS1I_15DefaultEpilogueISK_SL_SL_NS1H_6thread17LinearCombinationISK_Li1EffLNS1M_9ScaleType4KindE0ELNS_15FloatRoundStyleE2ESK_EENS1_15EpilogueDefaultEEEEEvvEEEEvNT_6ParamsE --------------------------
	.section	.nv.info._ZN7cutlass13device_kernelINS_4gemm6kernel13GemmUniversalIN4cute5tupleIJiiiiEEENS1_10collective13CollectiveMmaINS1_34MainloopSm90TmaGmmaWarpSpecializedILi2ENS5_IJNS4_1CILi1EEENSA_ILi2EEESB_EEENS1_35KernelTmaWarpSpecializedCooperativeEEENS5_IJNSA_ILi256EEENSA_ILi64EEENSA_ILi128EEEEEENS_6half_tENS5_IJlSB_lEEESK_SL_NS4_8TiledMMAINS4_8MMA_AtomIJNS4_4SM904GMMA25MMA_64x64x16_F32F16F16_SSILNSP_5MajorE0ELSR_0ELNSP_7ScaleInE1ELSS_1EEEEEENS4_6LayoutINS5_IJSC_SB_SB_EEENS5_IJSB_NSA_ILi0EEESX_EEEEENS5_IJNS4_10UnderscoreES10_S10_EEEEENS4_23SM90_TMA_LOAD_MULTICASTENS4_14ComposedLayoutINS4_7SwizzleILi3ELi4ELi3EEENS4_18smem_ptr_flag_bitsILi16EEENSV_INS5_IJNSA_ILi8EEESH_EEENS5_IJSH_SB_EEEEEEEvNS4_8identityENS4_13SM90_TMA_LOADES1D_vS1E_EENS_8epilogue10collective6detail29Sm90TmaWarpSpecializedAdapterINS1I_15DefaultEpilogueISK_SL_SL_NS1H_6thread17LinearCombinationISK_Li1EffLNS1M_9ScaleType4KindE0ELNS_15FloatRoundStyleE2ESK_EENS1_15EpilogueDefaultEEEEEvvEEEEvNT_6ParamsE,"",@"SHT_CUDA_INFO"
	.sectionflags	@""
	.align	4


	//----- nvinfo : EIATTR_CUDA_API_VERSION
	.align		4
        /*0000*/ 	.byte	0x04, 0x37
        /*0002*/ 	.short	(.L_21 - .L_20)
.L_20:
        /*0004*/ 	.word	0x00000082


	//----- nvinfo : EIATTR_KPARAM_INFO
	.align		4
.L_21:
        /*0008*/ 	.byte	0x04, 0x17
        /*000a*/ 	.short	(.L_23 - .L_22)
.L_22:
        /*000c*/ 	.word	0x00000000
        /*0010*/ 	.short	0x0000
        /*0012*/ 	.short	0x0070
        /*0014*/ 	.byte	0x00, 0xf0, 0x01, 0x10


	//----- nvinfo : EIATTR_SPARSE_MMA_MASK
	.align		4
.L_23:
        /*0018*/ 	.byte	0x03, 0x50
        /*001a*/ 	.short	0x0000


	//----- nvinfo : EIATTR_MAXREG_COUNT
	.align		4
        /*001c*/ 	.byte	0x03, 0x1b
        /*001e*/ 	.short	0x00a8


	//----- nvinfo : EIATTR_NUM_BARRIERS
	.align		4
        /*0020*/ 	.byte	0x02, 0x4c
        /*0022*/ 	.byte	0x01
	.zero		1


	//----- nvinfo : EIATTR_EXTERNS
	.align		4
        /*0024*/ 	.byte	0x04, 0x0f
        /*0026*/ 	.short	(.L_25 - .L_24)


	//   ....[0]....
	.align		4
.L_24:
        /*0028*/ 	.word	index@(__assertfail)


	//----- nvinfo : EIATTR_MERCURY_ISA_VERSION
	.align		4
.L_25:
        /*002c*/ 	.byte	0x03, 0x5f
        /*002e*/ 	.short	0x0101


	//----- nvinfo : EIATTR_INT_WARP_WIDE_INSTR_OFFSETS
	.align		4
        /*0030*/ 	.byte	0x04, 0x31
        /*0032*/ 	.short	(.L_27 - .L_26)


	//   ....[0]....
.L_26:
        /*0034*/ 	.word	0x00000440


	//   ....[1]....
        /*0038*/ 	.word	0x00000460


	//   ....[2]....
        /*003c*/ 	.word	0x000005f0


	//   ....[3]....
        /*0040*/ 	.word	0x00002820


	//----- nvinfo : EIATTR_COOP_GROUP_MASK_REGIDS
	.align		4
.L_27:
        /*0044*/ 	.byte	0x04, 0x29
        /*0046*/ 	.short	(.L_29 - .L_28)


	//   ....[0]....
.L_28:
        /*0048*/ 	.word	0xffffffff


	//   ....[1]....
        /*004c*/ 	.word	0xffffffff


	//   ....[2]....
        /*0050*/ 	.word	0xffffffff


	//   ....[3]....
        /*0054*/ 	.word	0xffffffff


	//   ....[4]....
        /*0058*/ 	.word	0xffffffff


	//   ....[5]....
        /*005c*/ 	.word	0xffffffff


	//----- nvinfo : EIATTR_COOP_GROUP_INSTR_OFFSETS
	.align		4
.L_29:
        /*0060*/ 	.byte	0x04, 0x28
        /*0062*/ 	.short	(.L_31 - .L_30)


	//   ....[0]....
.L_30:
        /*0064*/ 	.word	0x00000060


	//   ....[1]....
        /*0068*/ 	.word	0x00000070


	//   ....[2]....
        /*006c*/ 	.word	0x00000130


	//   ....[3]....
        /*0070*/ 	.word	0x00000280


	//   ....[4]....
        /*0074*/ 	.word	0x00000750


	//   ....[5]....
        /*0078*/ 	.word	0x00001410


	//----- nvinfo : EIATTR_REG_RECONFIG
	.align		4
.L_31:
        /*007c*/ 	.byte	0x01, 0x54
	.zero		2


	//----- nvinfo : EIATTR_SYSCALL_OFFSETS
	.align		4
        /*0080*/ 	.byte	0x04, 0x46
        /*0082*/ 	.short	(.L_33 - .L_32)


	//   ....[0]....
.L_32:
        /*0084*/ 	.word	0x00001600


	//----- nvinfo : EIATTR_MBARRIER_INSTR_OFFSETS
	.align		4
.L_33:
        /*0088*/ 	.byte	0x04, 0x39
        /*008a*/ 	.short	(.L_35 - .L_34)


	//   ....[0]....
.L_34:
        /*008c*/ 	.word	0x00000230
        /*0090*/ 	.word	0x000000ff
        /*0094*/ 	.word	0x00000000
        /*0098*/ 	.short	0x0100
        /*009a*/ 	.byte	0x08
	.zero		1


	//   ....[1]....
        /*009c*/ 	.word	0x00000240
        /*00a0*/ 	.word	0x000000ff
        /*00a4*/ 	.word	0x00000010
        /*00a8*/ 	.short	0x0100
        /*00aa*/ 	.byte	0x08
	.zero		1


	//   ....[2]....
        /*00ac*/ 	.word	0x00000250
        /*00b0*/ 	.word	0x000000ff
        /*00b4*/ 	.word	0x00000008
        /*00b8*/ 	.short	0x0100
        /*00ba*/ 	.byte	0x08
	.zero		1


	//   ....[3]....
        /*00bc*/ 	.word	0x00000260
        /*00c0*/ 	.word	0x000000ff
        /*00c4*/ 	.word	0x00000018
        /*00c8*/ 	.short	0x0100
        /*00ca*/ 	.byte	0x08
	.zero		1


	//   ....[4]....
        /*00cc*/ 	.word	0x00000680
        /*00d0*/ 	.word	0x000000ff
        /*00d4*/ 	.word	0x00000030
        /*00d8*/ 	.short	0x0100
        /*00da*/ 	.byte	0x06
	.zero		1


	//   ....[5]....
        /*00dc*/ 	.word	0x00000700
        /*00e0*/ 	.word	0x000000ff
        /*00e4*/ 	.word	0x00000038
        /*00e8*/ 	.short	0x0100
        /*00ea*/ 	.byte	0x06
	.zero		1


	//   ....[6]....
        /*00ec*/ 	.word	0x000016c0
        /*00f0*/ 	.word	0x00000003
        /*00f4*/ 	.word	0x00000000
        /*00f8*/ 	.short	0x010a
        /*00fa*/ 	.byte	0x3f
	.zero		1


	//   ....[7]....
        /*00fc*/ 	.word	0x00001720
        /*0100*/ 	.word	0x00000003
        /*0104*/ 	.word	0x00000000
        /*0108*/ 	.short	0x010a
        /*010a*/ 	.byte	0x3f
	.zero		1


	//   ....[8]....
        /*010c*/ 	.word	0x00001f70
        /*0110*/ 	.word	0x00000005
        /*0114*/ 	.word	0x00000000
        /*0118*/ 	.short	0x010a
        /*011a*/ 	.byte	0x3f
	.zero		1


	//   ....[9]....
        /*011c*/ 	.word	0x00001fb0
        /*0120*/ 	.word	0x00000005
        /*0124*/ 	.word	0x00000000
        /*0128*/ 	.short	0x010a
        /*012a*/ 	.byte	0x3f
	.zero		1


	//   ....[10]....
        /*012c*/ 	.word	0x000026d0
        /*0130*/ 	.word	0x00000004
        /*0134*/ 	.word	0x00000000
        /*0138*/ 	.short	0x0101
        /*013a*/ 	.byte	0x3f
	.zero		1


	//   ....[11]....
        /*013c*/ 	.word	0x00002890
        /*0140*/ 	.word	0x00000000
        /*0144*/ 	.word	0x00000000
        /*0148*/ 	.short	0x0101
        /*014a*/ 	.byte	0x3f
	.zero		1


	//   ....[12]....
        /*014c*/ 	.word	0x00008320
        /*0150*/ 	.word	0x00000014
        /*0154*/ 	.word	0x00000010
        /*0158*/ 	.short	0x010a
        /*015a*/ 	.byte	0x3f
	.zero		1


	//   ....[13]....
        /*015c*/ 	.word	0x000087a0
        /*0160*/ 	.word	0x00000006
        /*0164*/ 	.word	0x00000038
        /*0168*/ 	.short	0x0101
        /*016a*/ 	.byte	0x3f
	.zero		1


	//   ....[14]....
        /*016c*/ 	.word	0x00008ec0
        /*0170*/ 	.word	0x00000007
        /*0174*/ 	.word	0x00000000
        /*0178*/ 	.short	0x010a
        /*017a*/ 	.byte	0x3f
	.zero		1


	//   ....[15]....
        /*017c*/ 	.word	0x00008f40
        /*0180*/ 	.word	0x00000005
        /*0184*/ 	.word	0x00000000
        /*0188*/ 	.short	0x010a
        /*018a*/ 	.byte	0x3f
	.zero		1


	//   ....[16]....
        /*018c*/ 	.word	0x00008fa0
        /*0190*/ 	.word	0x00000003
        /*0194*/ 	.word	0x00000000
        /*0198*/ 	.short	0x010a
        /*019a*/ 	.byte	0x3f
	.zero		1


	//   ....[17]....
        /*019c*/ 	.word	0x00008ff0
        /*01a0*/ 	.word	0x00000005
        /*01a4*/ 	.word	0x00000000
        /*01a8*/ 	.short	0x010a
        /*01aa*/ 	.byte	0x3f
	.zero		1


	//   ....[18]....
        /*01ac*/ 	.word	0x000090c0
        /*01b0*/ 	.word	0x00000014
        /*01b4*/ 	.word	0x00000010
        /*01b8*/ 	.short	0x010a
        /*01ba*/ 	.byte	0x3f
	.zero		1


	//   ....[19]....
        /*01bc*/ 	.word	0x00009190
        /*01c0*/ 	.word	0x00000007
        /*01c4*/ 	.word	0x00000000
        /*01c8*/ 	.short	0x010a
        /*01ca*/ 	.byte	0x3f
	.zero		1


	//----- nvinfo : EIATTR_NUM_MBARRIERS
	.align		4
.L_35:
        /*01cc*/ 	.byte	0x03, 0x38
        /*01ce*/ 	.short	0x0006


	//----- nvinfo : EIATTR_EXIT_INSTR_OFFSETS
	.align		4
        /*01d0*/ 	.byte	0x04, 0x1c
        /*01d2*/ 	.short	(.L_37 - .L_36)


	//   ....[0]....
.L_36:
        /*01d4*/ 	.word	0x00000930


	//   ....[1]....
        /*01d8*/ 	.word	0x00001150


	//   ....[2]....
        /*01dc*/ 	.word	0x00007ab0


	//   ....[3]....
        /*01e0*/ 	.word	0x00008010


	//   ....[4]....
        /*01e4*/ 	.word	0x00008f90


	//----- nvinfo : EIATTR_MAX_THREADS
	.align		4
.L_37:
        /*01e8*/ 	.byte	0x04, 0x05
        /*01ea*/ 	.short	(.L_39 - .L_38)
.L_38:
        /*01ec*/ 	.word	0x00000180
        /*01f0*/ 	.word	0x00000001
        /*01f4*/ 	.word	0x00000001


	//----- nvinfo : EIATTR_CRS_STACK_SIZE
	.align		4
.L_39:
        /*01f8*/ 	.byte	0x04, 0x1e
        /*01fa*/ 	.short	(.L_41 - .L_40)
.L_40:
        /*01fc*/ 	.word	0x00000000


	//----- nvinfo : EIATTR_CBANK_PARAM_SIZE
	.align		4
.L_41:
        /*0200*/ 	.byte	0x03, 0x19
        /*0202*/ 	.short	0x0470


	//----- nvinfo : EIATTR_PARAM_CBANK
	.align		4
        /*0204*/ 	.byte	0x04, 0x0a
        /*0206*/ 	.short	(.L_43 - .L_42)
	.align		4
.L_42:
        /*0208*/ 	.word	index@(.nv.constant0._ZN7cutlass13device_kernelINS_4gemm6kernel13GemmUniversalIN4cute5tupleIJiiiiEEENS1_10collective13CollectiveMmaINS1_34MainloopSm90TmaGmmaWarpSpecializedILi2ENS5_IJNS4_1CILi1EEENSA_ILi2EEESB_EEENS1_35KernelTmaWarpSpecializedCooperativeEEENS5_IJNSA_ILi256EEENSA_ILi64EEENSA_ILi128EEEEEENS_6half_tENS5_IJlSB_lEEESK_SL_NS4_8TiledMMAINS4_8MMA_AtomIJNS4_4SM904GMMA25MMA_64x64x16_F32F16F16_SSILNSP_5MajorE0ELSR_0ELNSP_7ScaleInE1ELSS_1EEEEEENS4_6LayoutINS5_IJSC_SB_SB_EEENS5_IJSB_NSA_ILi0EEESX_EEEEENS5_IJNS4_10UnderscoreES10_S10_EEEEENS4_23SM90_TMA_LOAD_MULTICASTENS4_14ComposedLayoutINS4_7SwizzleILi3ELi4ELi3EEENS4_18smem_ptr_flag_bitsILi16EEENSV_INS5_IJNSA_ILi8EEESH_EEENS5_IJSH_SB_EEEEEEEvNS4_8identityENS4_13SM90_TMA_LOADES1D_vS1E_EENS_8epilogue10collective6detail29Sm90TmaWarpSpecializedAdapterINS1I_15DefaultEpilogueISK_SL_SL_NS1H_6thread17LinearCombinationISK_Li1EffLNS1M_9ScaleType4KindE0ELNS_15FloatRoundStyleE2ESK_EENS1_15EpilogueDefaultEEEEEvvEEEEvNT_6ParamsE)
        /*020c*/ 	.short	0x0210
        /*020e*/ 	.short	0x0470


	//----- nvinfo : EIATTR_SW_WAR
	.align		4
.L_43:
        /*0210*/ 	.byte	0x04, 0x36
        /*0212*/ 	.short	(.L_45 - .L_44)
.L_44:
        /*0214*/ 	.word	0x00000008
.L_45:


//--------------------- .nv.callgraph             --------------------------
	.section	.nv.callgraph,"",@"SHT_CUDA_CALLGRAPH"
	.align	4
	.sectionentsize	8
	.align		4
        /*0000*/ 	.word	0x00000000
	.align		4
        /*0004*/ 	.word	0xffffffff
	.align		4
        /*0008*/ 	.word	index@(_ZN7cutlass13device_kernelINS_4gemm6kernel13GemmUniversalIN4cute5tupleIJiiiiEEENS1_10collective13CollectiveMmaINS1_34MainloopSm90TmaGmmaWarpSpecializedILi2ENS5_IJNS4_1CILi1EEENSA_ILi2EEESB_EEENS1_35KernelTmaWarpSpecializedCooperativeEEENS5_IJNSA_ILi256EEENSA_ILi64EEENSA_ILi128EEEEEENS_6half_tENS5_IJlSB_lEEESK_SL_NS4_8TiledMMAINS4_8MMA_AtomIJNS4_4SM904GMMA25MMA_64x64x16_F32F16F16_SSILNSP_5MajorE0ELSR_0ELNSP_7ScaleInE1ELSS_1EEEEEENS4_6LayoutINS5_IJSC_SB_SB_EEENS5_IJSB_NSA_ILi0EEESX_EEEEENS5_IJNS4_10UnderscoreES10_S10_EEEEENS4_23SM90_TMA_LOAD_MULTICASTENS4_14ComposedLayoutINS4_7SwizzleILi3ELi4ELi3EEENS4_18smem_ptr_flag_bitsILi16EEENSV_INS5_IJNSA_ILi8EEESH_EEENS5_IJSH_SB_EEEEEEEvNS4_8identityENS4_13SM90_TMA_LOADES1D_vS1E_EENS_8epilogue10collective6detail29Sm90TmaWarpSpecializedAdapterINS1I_15DefaultEpilogueISK_SL_SL_NS1H_6thread17LinearCombinationISK_Li1EffLNS1M_9ScaleType4KindE0ELNS_15FloatRoundStyleE2ESK_EENS1_15EpilogueDefaultEEEEEvvEEEEvNT_6ParamsE)
	.align		4
        /*000c*/ 	.word	index@(__assertfail)
	.align		4
        /*0010*/ 	.word	0x00000000
	.align		4
        /*0014*/ 	.word	0xfffffffe
	.align		4
        /*0018*/ 	.word	0x00000000
	.align		4
        /*001c*/ 	.word	0xfffffffd
	.align		4
        /*0020*/ 	.word	0x00000000
	.align		4
        /*0024*/ 	.word	0xfffffffc


//--------------------- .nv.constant4             --------------------------
	.section	.nv.constant4,"a",@progbits
	.align	8
	.align		8
.nv.constant4:
        /*0000*/ 	.dword	__assertfail
	.align		8
        /*0008*/ 	.dword	__unnamed_1
	.align		8
        /*0010*/ 	.dword	_ZN39_INTERNAL_4a6dd689_4_k_cu_932c3bf7_26494cuda3std3__45__cpo5beginE
	.align		8
        /*0018*/ 	.dword	_ZN39_INTERNAL_4a6dd689_4_k_cu_932c3bf7_26494cuda3std3__45__cpo3endE
	.align		8
        /*0020*/ 	.dword	_ZN39_INTERNAL_4a6dd689_4_k_cu_932c3bf7_26494cuda3std3__45__cpo6cbeginE
	.align		8
        /*0028*/ 	.dword	_ZN39_INTERNAL_4a6dd689_4_k_cu_932c3bf7_26494cuda3std3__45__cpo4cendE
	.align		8
        /*0030*/ 	.dword	_ZN39_INTERNAL_4a6dd689_4_k_cu_932c3bf7_26494cuda3std3__441_GLOBAL__N__4a6dd689_4_k_cu_932c3bf7_26496ignoreE
	.align		8
        /*0038*/ 	.dword	_ZN39_INTERNAL_4a6dd689_4_k_cu_932c3bf7_26494cuda3std3__419piecewise_constructE
	.align		8
        /*0040*/ 	.dword	_ZN39_INTERNAL_4a6dd689_4_k_cu_932c3bf7_26494cuda3std3__48in_placeE
	.align		8
        /*0048*/ 	.dword	_ZN39_INTERNAL_4a6dd689_4_k_cu_932c3bf7_26494cuda3std6ranges3__45__cpo4swapE
	.align		8
        /*0050*/ 	.dword	_ZN39_INTERNAL_4a6dd689_4_k_cu_932c3bf7_26494cuda3std6ranges3__45__cpo9iter_moveE
	.align		8
        /*0058*/ 	.dword	_ZN39_INTERNAL_4a6dd689_4_k_cu_932c3bf7_26494cute7productE
	.align		8
        /*0060*/ 	.dword	_ZN39_INTERNAL_4a6dd689_4_k_cu_932c3bf7_26494cute1_E
	.align		8
        /*0068*/ 	.dword	$str$22
	.align		8
        /*0070*/ 	.dword	$str$23


//--------------------- .text._ZN7cutlass13device_kernelINS_4gemm6kernel13GemmUniversalIN4cute5tupleIJiiiiEEENS1_10collective13CollectiveMmaINS1_34MainloopSm90TmaGmmaWarpSpecializedILi2ENS5_IJNS4_1CILi1EEENSA_ILi2EEESB_EEENS1_35KernelTmaWarpSpecializedCooperativeEEENS5_IJNSA_ILi256EEENSA_ILi64EEENSA_ILi128EEEEEENS_6half_tENS5_IJlSB_lEEESK_SL_NS4_8TiledMMAINS4_8MMA_AtomIJNS4_4SM904GMMA25MMA_64x64x16_F32F16F16_SSILNSP_5MajorE0ELSR_0ELNSP_7ScaleInE1ELSS_1EEEEEENS4_6LayoutINS5_IJSC_SB_SB_EEENS5_IJSB_NSA_ILi0EEESX_EEEEENS5_IJNS4_10UnderscoreES10_S10_EEEEENS4_23SM90_TMA_LOAD_MULTICASTENS4_14ComposedLayoutINS4_7SwizzleILi3ELi4ELi3EEENS4_18smem_ptr_flag_bitsILi16EEENSV_INS5_IJNSA_ILi8EEESH_EEENS5_IJSH_SB_EEEEEEEvNS4_8identityENS4_13SM90_TMA_LOADES1D_vS1E_EENS_8epilogue10collective6detail29Sm90TmaWarpSpecializedAdapterINS1I_15DefaultEpilogueISK_SL_SL_NS1H_6thread17LinearCombinationISK_Li1EffLNS1M_9ScaleType4KindE0ELNS_15FloatRoundStyleE2ESK_EENS1_15EpilogueDefaultEEEEEvvEEEEvNT_6ParamsE --------------------------
	.section	.text._ZN7cutlass13device_kernelINS_4gemm6kernel13GemmUniversalIN4cute5tupleIJiiiiEEENS1_10collective13CollectiveMmaINS1_34MainloopSm90TmaGmmaWarpSpecializedILi2ENS5_IJNS4_1CILi1EEENSA_ILi2EEESB_EEENS1_35KernelTmaWarpSpecializedCooperativeEEENS5_IJNSA_ILi256EEENSA_ILi64EEENSA_ILi128EEEEEENS_6half_tENS5_IJlSB_lEEESK_SL_NS4_8TiledMMAINS4_8MMA_AtomIJNS4_4SM904GMMA25MMA_64x64x16_F32F16F16_SSILNSP_5MajorE0ELSR_0ELNSP_7ScaleInE1ELSS_1EEEEEENS4_6LayoutINS5_IJSC_SB_SB_EEENS5_IJSB_NSA_ILi0EEESX_EEEEENS5_IJNS4_10UnderscoreES10_S10_EEEEENS4_23SM90_TMA_LOAD_MULTICASTENS4_14ComposedLayoutINS4_7SwizzleILi3ELi4ELi3EEENS4_18smem_ptr_flag_bitsILi16EEENSV_INS5_IJNSA_ILi8EEESH_EEENS5_IJSH_SB_EEEEEEEvNS4_8identityENS4_13SM90_TMA_LOADES1D_vS1E_EENS_8epilogue10collective6detail29Sm90TmaWarpSpecializedAdapterINS1I_15DefaultEpilogueISK_SL_SL_NS1H_6thread17LinearCombinationISK_Li1EffLNS1M_9ScaleType4KindE0ELNS_15FloatRoundStyleE2ESK_EENS1_15EpilogueDefaultEEEEEvvEEEEvNT_6ParamsE,"ax",@progbits
	.align	128
.text._ZN7cutlass13device_kernelINS_4gemm6kernel13GemmUniversalIN4cute5tupleIJiiiiEEENS1_10collective13CollectiveMmaINS1_34MainloopSm90TmaGmmaWarpSpecializedILi2ENS5_IJNS4_1CILi1EEENSA_ILi2EEESB_EEENS1_35KernelTmaWarpSpecializedCooperativeEEENS5_IJNSA_ILi256EEENSA_ILi64EEENSA_ILi128EEEEEENS_6half_tENS5_IJlSB_lEEESK_SL_NS4_8TiledMMAINS4_8MMA_AtomIJNS4_4SM904GMMA25MMA_64x64x16_F32F16F16_SSILNSP_5MajorE0ELSR_0ELNSP_7ScaleInE1ELSS_1EEEEEENS4_6LayoutINS5_IJSC_SB_SB_EEENS5_IJSB_NSA_ILi0EEESX_EEEEENS5_IJNS4_10UnderscoreES10_S10_EEEEENS4_23SM90_TMA_LOAD_MULTICASTENS4_14ComposedLayoutINS4_7SwizzleILi3ELi4ELi3EEENS4_18smem_ptr_flag_bitsILi16EEENSV_INS5_IJNSA_ILi8EEESH_EEENS5_IJSH_SB_EEEEEEEvNS4_8identityENS4_13SM90_TMA_LOADES1D_vS1E_EENS_8epilogue10collective6detail29Sm90TmaWarpSpecializedAdapterINS1I_15DefaultEpilogueISK_SL_SL_NS1H_6thread17LinearCombinationISK_Li1EffLNS1M_9ScaleType4KindE0ELNS_15FloatRoundStyleE2ESK_EENS1_15EpilogueDefaultEEEEEvvEEEEvNT_6ParamsE:
        .type           _ZN7cutlass13device_kernelINS_4gemm6kernel13GemmUniversalIN4cute5tupleIJiiiiEEENS1_10collective13CollectiveMmaINS1_34MainloopSm90TmaGmmaWarpSpecializedILi2ENS5_IJNS4_1CILi1EEENSA_ILi2EEESB_EEENS1_35KernelTmaWarpSpecializedCooperativeEEENS5_IJNSA_ILi256EEENSA_ILi64EEENSA_ILi128EEEEEENS_6half_tENS5_IJlSB_lEEESK_SL_NS4_8TiledMMAINS4_8MMA_AtomIJNS4_4SM904GMMA25MMA_64x64x16_F32F16F16_SSILNSP_5MajorE0ELSR_0ELNSP_7ScaleInE1ELSS_1EEEEEENS4_6LayoutINS5_IJSC_SB_SB_EEENS5_IJSB_NSA_ILi0EEESX_EEEEENS5_IJNS4_10UnderscoreES10_S10_EEEEENS4_23SM90_TMA_LOAD_MULTICASTENS4_14ComposedLayoutINS4_7SwizzleILi3ELi4ELi3EEENS4_18smem_ptr_flag_bitsILi16EEENSV_INS5_IJNSA_ILi8EEESH_EEENS5_IJSH_SB_EEEEEEEvNS4_8identityENS4_13SM90_TMA_LOADES1D_vS1E_EENS_8epilogue10collective6detail29Sm90TmaWarpSpecializedAdapterINS1I_15DefaultEpilogueISK_SL_SL_NS1H_6thread17LinearCombinationISK_Li1EffLNS1M_9ScaleType4KindE0ELNS_15FloatRoundStyleE2ESK_EENS1_15EpilogueDefaultEEEEEvvEEEEvNT_6ParamsE,@function
        .size           _ZN7cutlass13device_kernelINS_4gemm6kernel13GemmUniversalIN4cute5tupleIJiiiiEEENS1_10collective13CollectiveMmaINS1_34MainloopSm90TmaGmmaWarpSpecializedILi2ENS5_IJNS4_1CILi1EEENSA_ILi2EEESB_EEENS1_35KernelTmaWarpSpecializedCooperativeEEENS5_IJNSA_ILi256EEENSA_ILi64EEENSA_ILi128EEEEEENS_6half_tENS5_IJlSB_lEEESK_SL_NS4_8TiledMMAINS4_8MMA_AtomIJNS4_4SM904GMMA25MMA_64x64x16_F32F16F16_SSILNSP_5MajorE0ELSR_0ELNSP_7ScaleInE1ELSS_1EEEEEENS4_6LayoutINS5_IJSC_SB_SB_EEENS5_IJSB_NSA_ILi0EEESX_EEEEENS5_IJNS4_10UnderscoreES10_S10_EEEEENS4_23SM90_TMA_LOAD_MULTICASTENS4_14ComposedLayoutINS4_7SwizzleILi3ELi4ELi3EEENS4_18smem_ptr_flag_bitsILi16EEENSV_INS5_IJNSA_ILi8EEESH_EEENS5_IJSH_SB_EEEEEEEvNS4_8identityENS4_13SM90_TMA_LOADES1D_vS1E_EENS_8epilogue10collective6detail29Sm90TmaWarpSpecializedAdapterINS1I_15DefaultEpilogueISK_SL_SL_NS1H_6thread17LinearCombinationISK_Li1EffLNS1M_9ScaleType4KindE0ELNS_15FloatRoundStyleE2ESK_EENS1_15EpilogueDefaultEEEEEvvEEEEvNT_6ParamsE,(.L_x_191 - _ZN7cutlass13device_kernelINS_4gemm6kernel13GemmUniversalIN4cute5tupleIJiiiiEEENS1_10collective13CollectiveMmaINS1_34MainloopSm90TmaGmmaWarpSpecializedILi2ENS5_IJNS4_1CILi1EEENSA_ILi2EEESB_EEENS1_35KernelTmaWarpSpecializedCooperativeEEENS5_IJNSA_ILi256EEENSA_ILi64EEENSA_ILi128EEEEEENS_6half_tENS5_IJlSB_lEEESK_SL_NS4_8TiledMMAINS4_8MMA_AtomIJNS4_4SM904GMMA25MMA_64x64x16_F32F16F16_SSILNSP_5MajorE0ELSR_0ELNSP_7ScaleInE1ELSS_1EEEEEENS4_6LayoutINS5_IJSC_SB_SB_EEENS5_IJSB_NSA_ILi0EEESX_EEEEENS5_IJNS4_10UnderscoreES10_S10_EEEEENS4_23SM90_TMA_LOAD_MULTICASTENS4_14ComposedLayoutINS4_7SwizzleILi3ELi4ELi3EEENS4_18smem_ptr_flag_bitsILi16EEENSV_INS5_IJNSA_ILi8EEESH_EEENS5_IJSH_SB_EEEEEEEvNS4_8identityENS4_13SM90_TMA_LOADES1D_vS1E_EENS_8epilogue10collective6detail29Sm90TmaWarpSpecializedAdapterINS1I_15DefaultEpilogueISK_SL_SL_NS1H_6thread17LinearCombinationISK_Li1EffLNS1M_9ScaleType4KindE0ELNS_15FloatRoundStyleE2ESK_EENS1_15EpilogueDefaultEEEEEvvEEEEvNT_6ParamsE)
        .other          _ZN7cutlass13device_kernelINS_4gemm6kernel13GemmUniversalIN4cute5tupleIJiiiiEEENS1_10collective13CollectiveMmaINS1_34MainloopSm90TmaGmmaWarpSpecializedILi2ENS5_IJNS4_1CILi1EEENSA_ILi2EEESB_EEENS1_35KernelTmaWarpSpecializedCooperativeEEENS5_IJNSA_ILi256EEENSA_ILi64EEENSA_ILi128EEEEEENS_6half_tENS5_IJlSB_lEEESK_SL_NS4_8TiledMMAINS4_8MMA_AtomIJNS4_4SM904GMMA25MMA_64x64x16_F32F16F16_SSILNSP_5MajorE0ELSR_0ELNSP_7ScaleInE1ELSS_1EEEEEENS4_6LayoutINS5_IJSC_SB_SB_EEENS5_IJSB_NSA_ILi0EEESX_EEEEENS5_IJNS4_10UnderscoreES10_S10_EEEEENS4_23SM90_TMA_LOAD_MULTICASTENS4_14ComposedLayoutINS4_7SwizzleILi3ELi4ELi3EEENS4_18smem_ptr_flag_bitsILi16EEENSV_INS5_IJNSA_ILi8EEESH_EEENS5_IJSH_SB_EEEEEEEvNS4_8identityENS4_13SM90_TMA_LOADES1D_vS1E_EENS_8epilogue10collective6detail29Sm90TmaWarpSpecializedAdapterINS1I_15DefaultEpilogueISK_SL_SL_NS1H_6thread17LinearCombinationISK_Li1EffLNS1M_9ScaleType4KindE0ELNS_15FloatRoundStyleE2ESK_EENS1_15EpilogueDefaultEEEEEvvEEEEvNT_6ParamsE,@"STO_CUDA_ENTRY STV_DEFAULT"
_ZN7cutlass13device_kernelINS_4gemm6kernel13GemmUniversalIN4cute5tupleIJiiiiEEENS1_10collective13CollectiveMmaINS1_34MainloopSm90TmaGmmaWarpSpecializedILi2ENS5_IJNS4_1CILi1EEENSA_ILi2EEESB_EEENS1_35KernelTmaWarpSpecializedCooperativeEEENS5_IJNSA_ILi256EEENSA_ILi64EEENSA_ILi128EEEEEENS_6half_tENS5_IJlSB_lEEESK_SL_NS4_8TiledMMAINS4_8MMA_AtomIJNS4_4SM904GMMA25MMA_64x64x16_F32F16F16_SSILNSP_5MajorE0ELSR_0ELNSP_7ScaleInE1ELSS_1EEEEEENS4_6LayoutINS5_IJSC_SB_SB_EEENS5_IJSB_NSA_ILi0EEESX_EEEEENS5_IJNS4_10UnderscoreES10_S10_EEEEENS4_23SM90_TMA_LOAD_MULTICASTENS4_14ComposedLayoutINS4_7SwizzleILi3ELi4ELi3EEENS4_18smem_ptr_flag_bitsILi16EEENSV_INS5_IJNSA_ILi8EEESH_EEENS5_IJSH_SB_EEEEEEEvNS4_8identityENS4_13SM90_TMA_LOADES1D_vS1E_EENS_8epilogue10collective6detail29Sm90TmaWarpSpecializedAdapterINS1I_15DefaultEpilogueISK_SL_SL_NS1H_6thread17LinearCombinationISK_Li1EffLNS1M_9ScaleType4KindE0ELNS_15FloatRoundStyleE2ESK_EENS1_15EpilogueDefaultEEEEEvvEEEEvNT_6ParamsE:
[----:B------:R-:W0:Y:S01]  /*0000*/  LDC R1, c[0x0][0x28] ;  /* 0x00000a00ff017b82 */ /* 0x000e220000000800 */
[----:B------:R-:W1:Y:S01]  /*0010*/  S2R R97, SR_TID.X ;  /* 0x0000000000617919 */ /* 0x000e620000002100 */
[----:B------:R-:W-:Y:S01]  /*0020*/  ELECT P0, URZ, PT ;  /* 0x00000000003f782f */ /* 0x000fe20003800000 */
[----:B------:R-:W-:Y:S01]  /*0030*/  BSSY B0, `(.L_x_0) ;  /* 0x000000f000007945 */ /* 0x000fe20003800000 */
[--C-:B-1----:R-:W-:Y:S02]  /*0040*/  SHF.R.U32.HI R0, RZ, 0x5, R97.reuse ;  /* 0x00000005ff007819 */ /* 0x102fe40000011661 */
[----:B------:R-:W-:-:S03]  /*0050*/  SHF.R.U32.HI R6, RZ, 0x7, R97 ;  /* 0x00000007ff067819 */ /* 0x000fc60000011661 */
[----:B------:R-:W1:Y:S04]  /*0060*/  SHFL.IDX PT, R3, R0, RZ, 0x1f ;  /* 0x00001fff00037589 */ /* 0x000e6800000e0000 */
[----:B------:R2:W3:Y:S01]  /*0070*/  SHFL.IDX PT, R2, R6, RZ, 0x1f ;  /* 0x00001fff06027589 */ /* 0x0004e200000e0000 */
[----:B-1----:R-:W-:-:S13]  /*0080*/  ISETP.NE.OR P0, PT, R3, RZ, !P0 ;  /* 0x000000ff0300720c */ /* 0x002fda0004705670 */
[----:B0-23--:R-:W-:Y:S05]  /*0090*/  @P0 BRA `(.L_x_1) ;  /* 0x0000000000200947 */ /* 0x00dfea0003800000 */
[----:B------:R-:W-:Y:S02]  /*00a0*/  ULDC.64 UR4, c[0x0][0x198] ;  /* 0x0000660000047ab9 */ /* 0x000fe40000000a00 */
[----:B------:R-:W-:Y:S02]  /*00b0*/  UIADD3 UR6, UP0, UR4, 0xf0, URZ ;  /* 0x000000f004067890 */ /* 0x000fe4000ff1e03f */
[----:B------:R-:W-:Y:S02]  /*00c0*/  UIADD3 UR4, UP1, UR4, 0x1f0, URZ ;  /* 0x000001f004047890 */ /* 0x000fe4000ff3e03f */
[----:B------:R-:W-:Y:S02]  /*00d0*/  UIADD3.X UR7, URZ, UR5, URZ, UP0, !UPT ;  /* 0x000000053f077290 */ /* 0x000fe400087fe43f */
[----:B------:R-:W-:-:S07]  /*00e0*/  UIADD3.X UR5, URZ, UR5, URZ, UP1, !UPT ;  /* 0x000000053f057290 */ /* 0x000fce0008ffe43f */
[----:B------:R0:W-:Y:S02]  /*00f0*/  UTMACCTL.PF [UR6] ;  /* 0x00000000060079b9 */ /* 0x0001e40008040000 */
[----:B------:R0:W-:Y:S02]  /*0100*/  UTMACCTL.PF [UR4] ;  /* 0x00000000040079b9 */ /* 0x0001e40008040000 */
[----:B0-----:R-:W-:Y:S01]  /*0110*/  NOP ;  /* 0x0000000000007918 */ /* 0x001fe20000000000 */
.L_x_1:
[----:B------:R-:W-:Y:S05]  /*0120*/  BSYNC B0 ;  /* 0x0000000000007941 */ /* 0x000fea0003800000 */
.L_x_0:
[----:B------:R-:W0:Y:S02]  /*0130*/  SHFL.IDX PT, R5, R0, RZ, 0x1f ;  /* 0x00001fff00057589 */ /* 0x000e2400000e0000 */
[----:B0-----:R-:W-:-:S13]  /*0140*/  ISETP.NE.AND P0, PT, R5, RZ, PT ;  /* 0x000000ff0500720c */ /* 0x001fda0003f05270 */
[----:B------:R-:W-:Y:S05]  /*0150*/  @P0 BRA `(.L_x_2) ;  /* 0x0000000000480947 */ /* 0x000fea0003800000 */
[----:B------:R-:W0:Y:S01]  /*0160*/  S2UR UR8, SR_CgaCtaId ;  /* 0x00000000000879c3 */ /* 0x000e220000008800 */
[----:B------:R-:W-:Y:S01]  /*0170*/  UMOV UR4, 0x400 ;  /* 0x0000040000047882 */ /* 0x000fe20000000000 */
[----:B------:R-:W-:Y:S01]  /*0180*/  UMOV UR5, 0x1 ;  /* 0x0000000100057882 */ /* 0x000fe20000000000 */
[----:B------:R-:W-:Y:S01]  /*0190*/  UMOV UR6, 0x4 ;  /* 0x0000000400067882 */ /* 0x000fe20000000000 */
[----:B------:R-:W-:Y:S01]  /*01a0*/  ELECT P0, URZ, PT ;  /* 0x00000000003f782f */ /* 0x000fe20003800000 */
[----:B------:R-:W-:-:S04]  /*01b0*/  UIADD3 UR6, -UR6, 0x100000, URZ ;  /* 0x0010000006067890 */ /* 0x000fc8000fffe13f */
[----:B------:R-:W-:Y:S02]  /*01c0*/  USHF.L.U32 UR7, UR6, 0xb, URZ ;  /* 0x0000000b06077899 */ /* 0x000fe4000800063f */
[----:B------:R-:W-:Y:S02]  /*01d0*/  USHF.L.U32 UR6, UR6, 0x1, URZ ;  /* 0x0000000106067899 */ /* 0x000fe4000800063f */
[----:B0-----:R-:W-:Y:S02]  /*01e0*/  ULEA UR8, UR8, UR4, 0x18 ;  /* 0x0000000408087291 */ /* 0x001fe4000f8ec03f */
[----:B------:R-:W-:-:S04]  /*01f0*/  UIADD3 UR4, -UR5, 0x100000, URZ ;  /* 0x0010000005047890 */ /* 0x000fc8000fffe13f */
[----:B------:R-:W-:Y:S02]  /*0200*/  USHF.L.U32 UR5, UR4, 0xb, URZ ;  /* 0x0000000b04057899 */ /* 0x000fe4000800063f */
[----:B------:R-:W-:Y:S01]  /*0210*/  USHF.L.U32 UR4, UR4, 0x1, URZ ;  /* 0x0000000104047899 */ /* 0x000fe2000800063f */
[----:B------:R-:W0:Y:S11]  /*0220*/  FENCE.VIEW.ASYNC.S ;  /* 0x00000000000073c6 */ /* 0x000e360000000000 */
[----:B0-----:R0:W1:Y:S01]  /*0230*/  SYNCS.EXCH.64 URZ, [UR8], UR4 ;  /* 0x00000004083f75b2 */ /* 0x0010620008000100 */
[----:B------:R0:W2:Y:S01]  /*0240*/  SYNCS.EXCH.64 URZ, [UR8+0x10], UR6 ;  /* 0x00001006083f75b2 */ /* 0x0000a20008000100 */
[----:B------:R0:W3:Y:S01]  /*0250*/  SYNCS.EXCH.64 URZ, [UR8+0x8], UR4 ;  /* 0x00000804083f75b2 */ /* 0x0000e20008000100 */
[----:B------:R0:W4:Y:S01]  /*0260*/  SYNCS.EXCH.64 URZ, [UR8+0x18], UR6 ;  /* 0x00001806083f75b2 */ /* 0x0001220008000100 */
[----:B------:R-:W-:Y:S01]  /*0270*/  NOP ;  /* 0x0000000000007918 */ /* 0x000fe20000000000 */
.L_x_2:
[----:B------:R-:W5:Y:S01]  /*0280*/  SHFL.IDX PT, R0, R0, RZ, 0x1f ;  /* 0x00001fff00007589 */ /* 0x000f6200000e0000 */
[----:B------:R-:W-:Y:S01]  /*0290*/  SHF.R.S32.HI R8, RZ, 0x1f, R97 ;  /* 0x0000001fff087819 */ /* 0x000fe20000011461 */
[----:B0-----:R-:W0:Y:S01]  /*02a0*/  S2UR UR8, SR_CTAID.X ;  /* 0x00000000000879c3 */ /* 0x001e220000002500 */
[----:B------:R-:W-:Y:S01]  /*02b0*/  ELECT P0, URZ, PT ;  /* 0x00000000003f782f */ /* 0x000fe20003800000 */
[----:B------:R-:W1:Y:S01]  /*02c0*/  S2R R4, SR_CTAID.Y ;  /* 0x0000000000047919 */ /* 0x000e620000002600 */
[----:B------:R-:W-:Y:S01]  /*02d0*/  LEA.HI R8, R8, R97, RZ, 0x7 ;  /* 0x0000006108087211 */ /* 0x000fe200078f38ff */
[----:B------:R-:W-:Y:S01]  /*02e0*/  ULDC UR4, c[0x0][0x154] ;  /* 0x0000550000047ab9 */ /* 0x000fe20000000800 */
[----:B------:R-:W-:Y:S01]  /*02f0*/  SHF.R.S32.HI R10, RZ, 0x1f, R5 ;  /* 0x0000001fff0a7819 */ /* 0x000fe20000011405 */
[----:B------:R-:W-:Y:S01]  /*0300*/  NOP ;  /* 0x0000000000007918 */ /* 0x000fe20000000000 */
[----:B------:R-:W-:Y:S01]  /*0310*/  LOP3.LUT R8, R8, 0xffffff80, RZ, 0xc0, !PT ;  /* 0xffffff8008087812 */ /* 0x000fe200078ec0ff */
[----:B------:R-:W2:Y:S01]  /*0320*/  LDC R14, c[0x0][0x140] ;  /* 0x00005000ff0e7b82 */ /* 0x000ea20000000800 */
[----:B------:R-:W-:Y:S01]  /*0330*/  LEA.HI R10, R10, R5, RZ, 0x2 ;  /* 0x000000050a0a7211 */ /* 0x000fe200078f10ff */
[----:B------:R-:W-:-:S02]  /*0340*/  NOP ;  /* 0x0000000000007918 */ /* 0x000fc40000000000 */
[----:B------:R-:W-:Y:S01]  /*0350*/  IMAD.IADD R8, R97, 0x1, -R8 ;  /* 0x0000000161087824 */ /* 0x000fe200078e0a08 */
[----:B------:R-:W-:-:S03]  /*0360*/  LOP3.LUT R10, R10, 0x3ffffffc, RZ, 0xc0, !PT ;  /* 0x3ffffffc0a0a7812 */ /* 0x000fc600078ec0ff */
[----:B------:R-:W3:Y:S01]  /*0370*/  LDC R12, c[0x0][0x144] ;  /* 0x00005100ff0c7b82 */ /* 0x000ee20000000800 */
[----:B------:R-:W-:Y:S01]  /*0380*/  SHF.R.S32.HI R7, RZ, 0x1f, R8 ;  /* 0x0000001fff077819 */ /* 0x000fe20000011408 */
[----:B------:R-:W-:Y:S01]  /*0390*/  IMAD.IADD R10, R5, 0x1, -R10 ;  /* 0x00000001050a7824 */ /* 0x000fe200078e0a0a */
[----:B------:R-:W-:Y:S02]  /*03a0*/  LOP3.LUT P2, RZ, R8, 0x7, RZ, 0xc0, !PT ;  /* 0x0000000708ff7812 */ /* 0x000fe4000784c0ff */
[----:B------:R-:W-:Y:S01]  /*03b0*/  LEA.HI R7, R7, R8, RZ, 0x3 ;  /* 0x0000000807077211 */ /* 0x000fe200078f18ff */
[----:B------:R-:W-:Y:S01]  /*03c0*/  VIADD R8, R2, 0xffffffff ;  /* 0xffffffff02087836 */ /* 0x000fe20000000000 */
[----:B-----5:R-:W-:Y:S02]  /*03d0*/  ISETP.NE.OR P0, PT, R0, RZ, !P0 ;  /* 0x000000ff0000720c */ /* 0x020fe40004705670 */
[--C-:B------:R-:W-:Y:S02]  /*03e0*/  SHF.R.S32.HI R0, RZ, 0x3, R7.reuse ;  /* 0x00000003ff007819 */ /* 0x100fe40000011407 */
[----:B------:R-:W-:-:S02]  /*03f0*/  SHF.R.S32.HI R7, RZ, 0x1f, R7 ;  /* 0x0000001fff077819 */ /* 0x000fc40000011407 */
[----:B0-----:R-:W-:Y:S02]  /*0400*/  I2FP.F32.U32 R11, UR8 ;  /* 0x00000008000b7c45 */ /* 0x001fe40008201000 */
[----:B------:R-:W-:Y:S02]  /*0410*/  LEA.HI R7, R7, R0, RZ, 0x2 ;  /* 0x0000000007077211 */ /* 0x000fe400078f10ff */
[----:B--2---:R-:W-:Y:S02]  /*0420*/  ISETP.EQ.U32.AND P3, PT, R14, 0x1, PT ;  /* 0x000000010e00780c */ /* 0x004fe40003f62070 */
[----:B-1----:R-:W-:Y:S01]  /*0430*/  I2FP.F32.U32 R9, R4 ;  /* 0x0000000400097245 */ /* 0x002fe20000201000 */
[----:B------:R-:W-:Y:S01]  /*0440*/  VOTEU.ALL UP0, P0 ;  /* 0x00000000003f7886 */ /* 0x000fe20000000000 */
[----:B------:R-:W-:Y:S01]  /*0450*/  LOP3.LUT R7, R7, 0xfffffffc, RZ, 0xc0, !PT ;  /* 0xfffffffc07077812 */ /* 0x000fe200078ec0ff */
[----:B------:R-:W-:Y:S01]  /*0460*/  VOTEU.ALL UP1, P0 ;  /* 0x00000000003f7886 */ /* 0x000fe20000020000 */
[----:B------:R-:W-:Y:S01]  /*0470*/  ISETP.GE.U32.AND P5, PT, R8, 0x2, PT ;  /* 0x000000020800780c */ /* 0x000fe20003fa6070 */
[----:B------:R-:W-:Y:S01]  /*0480*/  FMUL R13, R9, UR4 ;  /* 0x00000004090d7c20 */ /* 0x000fe20008400000 */
[----:B------:R-:W0:Y:S01]  /*0490*/  @!UP0 S2UR UR7, SR_CgaCtaId ;  /* 0x00000000000789c3 */ /* 0x000e220000008800 */
[----:B------:R-:W-:Y:S01]  /*04a0*/  ULDC UR4, c[0x0][0x150] ;  /* 0x0000540000047ab9 */ /* 0x000fe20000000800 */
[----:B------:R-:W-:-:S02]  /*04b0*/  IMAD.IADD R7, R0, 0x1, -R7 ;  /* 0x0000000100077824 */ /* 0x000fc400078e0a07 */
[----:B------:R-:W-:Y:S01]  /*04c0*/  FMUL R11, R11, UR4 ;  /* 0x000000040b0b7c20 */ /* 0x000fe20008400000 */
[----:B------:R-:W-:Y:S01]  /*04d0*/  SHF.R.S32.HI R0, RZ, 0x1f, R3 ;  /* 0x0000001fff007819 */ /* 0x000fe20000011403 */
[----:B------:R-:W1:Y:S01]  /*04e0*/  F2I.U32.TRUNC.NTZ R13, R13 ;  /* 0x0000000d000d7305 */ /* 0x000e62000020f000 */
[----:B------:R-:W-:Y:S01]  /*04f0*/  IMAD R7, R10, 0x4, R7 ;  /* 0x000000040a077824 */ /* 0x000fe200078e0207 */
[----:B------:R-:W-:Y:S01]  /*0500*/  UMOV UR4, 0x20 ;  /* 0x0000002000047882 */ /* 0x000fe20000000000 */
[----:B------:R-:W2:Y:S01]  /*0510*/  LDC R9, c[0x0][0x148] ;  /* 0x00005200ff097b82 */ /* 0x000ea20000000800 */
[----:B------:R-:W-:Y:S01]  /*0520*/  LEA.HI R0, R0, R3, RZ, 0x2 ;  /* 0x0000000300007211 */ /* 0x000fe200078f10ff */
[----:B------:R-:W-:Y:S01]  /*0530*/  IMAD.SHL.U32 R10, R7, 0x4, RZ ;  /* 0x00000004070a7824 */ /* 0x000fe200078e00ff */
[----:B------:R-:W-:Y:S01]  /*0540*/  @!UP0 UMOV UR6, 0x400 ;  /* 0x0000040000068882 */ /* 0x000fe20000000000 */
[----:B------:R-:W-:-:S04]  /*0550*/  @!UP0 UIADD3 UR4, -UR4, 0x100000, URZ ;  /* 0x0010000004048890 */ /* 0x000fc8000fffe13f */
[----:B------:R-:W-:Y:S02]  /*0560*/  @!UP0 USHF.L.U32 UR5, UR4, 0xb, URZ ;  /* 0x0000000b04058899 */ /* 0x000fe4000800063f */
[----:B------:R-:W-:Y:S01]  /*0570*/  @!UP0 USHF.L.U32 UR4, UR4, 0x1, URZ ;  /* 0x0000000104048899 */ /* 0x000fe2000800063f */
[----:B------:R-:W5:Y:S01]  /*0580*/  F2I.U32.TRUNC.NTZ R11, R11 ;  /* 0x0000000b000b7305 */ /* 0x000f62000020f000 */
[----:B------:R-:W-:Y:S02]  /*0590*/  LOP3.LUT R0, R0, 0xfffffffc, RZ, 0xc0, !PT ;  /* 0xfffffffc00007812 */ /* 0x000fe400078ec0ff */
[----:B------:R-:W-:-:S03]  /*05a0*/  LOP3.LUT R19, R7, 0xc, R10, 0x78, !PT ;  /* 0x0000000c07137812 */ /* 0x000fc600078e780a */
[----:B------:R-:W-:Y:S02]  /*05b0*/  IMAD.IADD R3, R3, 0x1, -R0 ;  /* 0x0000000103037824 */ /* 0x000fe400078e0a00 */
[----:B-1----:R-:W-:Y:S01]  /*05c0*/  IMAD.MOV R22, RZ, RZ, -R13 ;  /* 0x000000ffff167224 */ /* 0x002fe200078e0a0d */
[----:B0-----:R-:W-:Y:S02]  /*05d0*/  @!UP0 ULEA UR6, UR7, UR6, 0x18 ;  /* 0x0000000607068291 */ /* 0x001fe4000f8ec03f */
[----:B------:R-:W-:Y:S01]  /*05e0*/  ISETP.NE.AND P1, PT, R3, 0x3, PT ;  /* 0x000000030300780c */ /* 0x000fe20003f25270 */
[----:B------:R-:W-:Y:S01]  /*05f0*/  VOTEU.ALL UP0, P0 ;  /* 0x00000000003f7886 */ /* 0x000fe20000000000 */
[----:B------:R-:W-:Y:S01]  /*0600*/  ISETP.LT.U32.AND P0, PT, R19, 0x2, !P2 ;  /* 0x000000021300780c */ /* 0x000fe20005701070 */
[----:B-----5:R-:W-:Y:S01]  /*0610*/  IMAD.MOV R11, RZ, RZ, -R11 ;  /* 0x000000ffff0b7224 */ /* 0x020fe200078e0a0b */
[----:B------:R-:W-:Y:S02]  /*0620*/  ISETP.EQ.OR P1, PT, R3, RZ, !P1 ;  /* 0x000000ff0300720c */ /* 0x000fe40004f22670 */
[C---:B------:R-:W-:Y:S01]  /*0630*/  ISETP.NE.AND P2, PT, R2.reuse, RZ, PT ;  /* 0x000000ff0200720c */ /* 0x040fe20003f45270 */
[----:B--2---:R-:W-:Y:S01]  /*0640*/  IMAD R0, R9, R22, R4 ;  /* 0x0000001609007224 */ /* 0x004fe200078e0204 */
[----:B------:R-:W-:Y:S01]  /*0650*/  ISETP.EQ.AND P1, PT, R2, RZ, P1 ;  /* 0x000000ff0200720c */ /* 0x000fe20000f22270 */
[----:B---3--:R-:W-:Y:S01]  /*0660*/  IMAD R7, R12, R11, UR8 ;  /* 0x000000080c077e24 */ /* 0x008fe2000f8e020b */
[----:B------:R-:W0:Y:S02]  /*0670*/  FENCE.VIEW.ASYNC.S ;  /* 0x00000000000073c6 */ /* 0x000e240000000000 */
[----:B0-----:R0:W1:Y:S01]  /*0680*/  @!UP0 SYNCS.EXCH.64 URZ, [UR6+0x30], UR4 ;  /* 0x00003004063f85b2 */ /* 0x0010620008000100 */
[----:B------:R-:W-:-:S02]  /*0690*/  ISETP.NE.AND P4, PT, R0, R19, PT ;  /* 0x000000130000720c */ /* 0x000fc40003f85270 */
[----:B------:R-:W-:Y:S02]  /*06a0*/  SEL R18, RZ, 0x1, !P1 ;  /* 0x00000001ff127807 */ /* 0x000fe40004800000 */
[----:B------:R-:W-:Y:S02]  /*06b0*/  ISETP.EQ.OR P4, PT, R7, RZ, !P4 ;  /* 0x000000ff0700720c */ /* 0x000fe40006782670 */
[----:B------:R-:W-:Y:S02]  /*06c0*/  LOP3.LUT R0, R97, 0x7f, RZ, 0xc0, !PT ;  /* 0x0000007f61007812 */ /* 0x000fe400078ec0ff */
[----:B------:R-:W-:Y:S02]  /*06d0*/  PLOP3.LUT P0, PT, P0, P4, PT, 0x80, 0x0 ;  /* 0x000000000000781c */ /* 0x000fe40000709070 */
[----:B------:R-:W-:Y:S02]  /*06e0*/  SEL R18, R18, 0x2, P5 ;  /* 0x0000000212127807 */ /* 0x000fe40002800000 */
[----:B------:R-:W-:Y:S01]  /*06f0*/  P2R R114, PR, RZ, 0x1 ;  /* 0x00000001ff727803 */ /* 0x000fe20000000000 */
[----:B------:R0:W2:Y:S01]  /*0700*/  @!UP1 SYNCS.EXCH.64 URZ, [UR6+0x38], UR4 ;  /* 0x00003804063f95b2 */ /* 0x0000a20008000100 */
[----:B------:R-:W-:Y:S01]  /*0710*/  NOP ;  /* 0x0000000000007918 */ /* 0x000fe20000000000 */
[----:B------:R-:W-:Y:S06]  /*0720*/  @!P3 BRA `(.L_x_3) ;  /* 0x000000000008b947 */ /* 0x000fec0003800000 */
[----:B-12-4-:R-:W-:Y:S01]  /*0730*/  UCGABAR_ARV ;  /* 0x00000000000079c7 */ /* 0x016fe20008000000 */
[----:B------:R-:W-:Y:S05]  /*0740*/  BRA `(.L_x_4) ;  /* 0x0000000000047947 */ /* 0x000fea0003800000 */
.L_x_3:
[----:B-12-4-:R-:W-:Y:S01]  /*0750*/  NOP ;  /* 0x0000000000007918 */ /* 0x016fe20000000000 */
.L_x_4:
[----:B------:R-:W1:Y:S01]  /*0760*/  LDC R2, c[0x0][0x65c] ;  /* 0x00019700ff027b82 */ /* 0x000e620000000800 */
[----:B------:R-:W-:Y:S01]  /*0770*/  LOP3.LUT R5, R5, 0xffffefff, RZ, 0xc0, !PT ;  /* 0xffffefff05057812 */ /* 0x000fe200078ec0ff */
[----:B------:R-:W-:Y:S02]  /*0780*/  IMAD.U32 R10, RZ, RZ, UR8 ;  /* 0x00000008ff0a7e24 */ /* 0x000fe4000f8e00ff */
[----:B------:R-:W-:Y:S01]  /*0790*/  IMAD.MOV.U32 R11, RZ, RZ, RZ ;  /* 0x000000ffff0b7224 */ /* 0x000fe200078e00ff */
[----:B-1----:R-:W-:-:S13]  /*07a0*/  ISETP.NE.AND P1, PT, R2, 0x1, PT ;  /* 0x000000010200780c */ /* 0x002fda0003f25270 */
[----:B------:R-:W1:Y:S01]  /*07b0*/  @P1 LDC R17, c[0x0][0x10] ;  /* 0x00000400ff111b82 */ /* 0x000e620000000800 */
[----:B------:R-:W-:Y:S01]  /*07c0*/  @P1 LOP3.LUT R5, R5, 0x1000, RZ, 0xfc, !PT ;  /* 0x0000100005051812 */ /* 0x000fe200078efcff */
[----:B------:R-:W-:Y:S02]  /*07d0*/  @P1 IMAD.MOV.U32 R5, RZ, RZ, RZ ;  /* 0x000000ffff051224 */ /* 0x000fe400078e00ff */
[----:B------:R-:W-:-:S04]  /*07e0*/  @P1 IMAD.MOV.U32 R15, RZ, RZ, RZ ;  /* 0x000000ffff0f1224 */ /* 0x000fc800078e00ff */
[----:B------:R-:W2:Y:S01]  /*07f0*/  @!P1 LDC R13, c[0x0][0xc] ;  /* 0x00000300ff0d9b82 */ /* 0x000ea20000000800 */
[----:B0-----:R-:W-:Y:S01]  /*0800*/  ULDC UR4, c[0x0][0xc] ;  /* 0x0000030000047ab9 */ /* 0x001fe20000000800 */
[----:B------:R-:W-:Y:S01]  /*0810*/  ULDC UR5, c[0x0][0x10] ;  /* 0x0000040000057ab9 */ /* 0x000fe20000000800 */
[----:B------:R-:W-:Y:S01]  /*0820*/  ULDC UR6, c[0x0][0x14] ;  /* 0x0000050000067ab9 */ /* 0x000fe20000000800 */
[----:B------:R-:W-:-:S04]  /*0830*/  UIMAD.WIDE.U32 UR4, UR4, UR5, URZ ;  /* 0x00000005040472a5 */ /* 0x000fc8000f8e003f */
[----:B------:R-:W-:Y:S02]  /*0840*/  UIMAD.WIDE.U32 UR38, UR4, UR6, URZ ;  /* 0x00000006042672a5 */ /* 0x000fe4000f8e003f */
[----:B------:R-:W-:-:S04]  /*0850*/  UIMAD UR41, UR5, UR6, URZ ;  /* 0x00000006052972a4 */ /* 0x000fc8000f8e023f */
[----:B------:R-:W-:Y:S01]  /*0860*/  UIADD3 UR41, UR39, UR41, URZ ;  /* 0x0000002927297290 */ /* 0x000fe2000fffe03f */
[----:B-1----:R-:W-:-:S04]  /*0870*/  @P1 IMAD.WIDE.U32 R16, R17, UR8, R4 ;  /* 0x0000000811101c25 */ /* 0x002fc8000f8e0004 */
[----:B------:R-:W-:Y:S02]  /*0880*/  @P1 IMAD.IADD R17, R17, 0x1, R15 ;  /* 0x0000000111111824 */ /* 0x000fe400078e020f */
[----:B--2---:R-:W-:-:S04]  /*0890*/  @!P1 IMAD.WIDE.U32 R10, R4, R13, R10 ;  /* 0x0000000d040a9225 */ /* 0x004fc800078e000a */
[----:B------:R-:W-:Y:S02]  /*08a0*/  @!P1 IMAD.MOV.U32 R16, RZ, RZ, R10 ;  /* 0x000000ffff109224 */ /* 0x000fe400078e000a */
[----:B------:R-:W-:Y:S01]  /*08b0*/  @!P1 IMAD.MOV.U32 R17, RZ, RZ, R11 ;  /* 0x000000ffff119224 */ /* 0x000fe200078e000b */
[----:B------:R-:W-:Y:S06]  /*08c0*/  @!P3 BRA `(.L_x_5) ;  /* 0x00000000000cb947 */ /* 0x000fec0003800000 */
[----:B------:R-:W-:Y:S01]  /*08d0*/  UCGABAR_WAIT ;  /* 0x0000000000007dc7 */ /* 0x000fe20008000000 */
[----:B------:R-:W-:Y:S01]  /*08e0*/  CCTL.IVALL ;  /* 0x00000000ff00798f */ /* 0x000fe20002000000 */
[----:B------:R-:W-:Y:S05]  /*08f0*/  BRA `(.L_x_6) ;  /* 0x0000000000047947 */ /* 0x000fea0003800000 */
.L_x_5:
[----:B------:R-:W-:Y:S06]  /*0900*/  BAR.SYNC.DEFER_BLOCKING 0x0 ;  /* 0x0000000000007b1d */ /* 0x000fec0000010000 */
.L_x_6:
[----:B------:R-:W-:Y:S05]  /*0910*/  @!P2 BRA `(.L_x_7) ;  /* 0x000000700068a947 */ /* 0x000fea0003800000 */
[----:B------:R-:W-:-:S13]  /*0920*/  ISETP.GT.U32.AND P0, PT, R8, 0x1, PT ;  /* 0x000000010800780c */ /* 0x000fda0003f04070 */
[----:B------:R-:W-:Y:S05]  /*0930*/  @P0 EXIT ;  /* 0x000000000000094d */ /* 0x000fea0003800000 */
[----:B------:R-:W-:Y:S01]  /*0940*/  ULDC.64 UR4, c[0x0][0x650] ;  /* 0x0001940000047ab9 */ /* 0x000fe20000000a00 */
[----:B------:R-:W-:Y:S01]  /*0950*/  PRMT R3, RZ, 0x7610, R3 ;  /* 0x00007610ff037816 */ /* 0x000fe20000000003 */
[----:B------:R-:W-:Y:S01]  /*0960*/  IMAD.MOV.U32 R109, RZ, RZ, -0x1 ;  /* 0xffffffffff6d7424 */ /* 0x000fe200078e00ff */
[----:B------:R-:W-:Y:S01]  /*0970*/  ISETP.GE.U32.AND P0, PT, R16, UR4, PT ;  /* 0x0000000410007c0c */ /* 0x000fe2000bf06070 */
[----:B------:R-:W-:Y:S02]  /*0980*/  IMAD.MOV.U32 R102, RZ, RZ, -0x1 ;  /* 0xffffffffff667424 */ /* 0x000fe400078e00ff */
[----:B------:R-:W-:Y:S01]  /*0990*/  IMAD.MOV.U32 R23, RZ, RZ, -0x1 ;  /* 0xffffffffff177424 */ /* 0x000fe200078e00ff */
[----:B------:R-:W-:-:S13]  /*09a0*/  ISETP.GE.U32.AND.EX P0, PT, R17, UR5, PT, P0 ;  /* 0x0000000511007c0c */ /* 0x000fda000bf06100 */
[----:B------:R-:W-:Y:S05]  /*09b0*/  @P0 BRA `(.L_x_8) ;  /* 0x00000004002c0947 */ /* 0x000fea0003800000 */
[----:B------:R-:W0:Y:S01]  /*09c0*/  LDC.64 R24, c[0x0][0x628] ;  /* 0x00018a00ff187b82 */ /* 0x000e220000000a00 */
[----:B------:R-:W-:Y:S02]  /*09d0*/  IMAD.MOV.U32 R10, RZ, RZ, R16 ;  /* 0x000000ffff0a7224 */ /* 0x000fe400078e0010 */
[----:B------:R-:W-:-:S05]  /*09e0*/  IMAD.MOV.U32 R11, RZ, RZ, R17 ;  /* 0x000000ffff0b7224 */ /* 0x000fca00078e0011 */
[----:B------:R-:W1:Y:S08]  /*09f0*/  LDC R8, c[0x0][0x630] ;  /* 0x00018c00ff087b82 */ /* 0x000e700000000800 */
[----:B------:R-:W2:Y:S01]  /*0a00*/  LDC.64 R26, c[0x0][0x620] ;  /* 0x00018800ff1a7b82 */ /* 0x000ea20000000a00 */
[----:B0-----:R-:W-:-:S04]  /*0a10*/  ISETP.NE.U32.AND P0, PT, R24, RZ, PT ;  /* 0x000000ff1800720c */ /* 0x001fc80003f05070 */
[----:B------:R-:W-:-:S13]  /*0a20*/  ISETP.NE.AND.EX P0, PT, R25, RZ, PT, P0 ;  /* 0x000000ff1900720c */ /* 0x000fda0003f05300 */
[----:B-12---:R-:W-:Y:S05]  /*0a30*/  @!P0 BRA `(.L_x_9) ;  /* 0x0000000000288947 */ /* 0x006fea0003800000 */
[----:B------:R-:W0:Y:S02]  /*0a40*/  LDC R3, c[0x0][0x634] ;  /* 0x00018d00ff037b82 */ /* 0x000e240000000800 */
[----:B0-----:R-:W-:-:S05]  /*0a50*/  IADD3 R3, P0, R16, R3, RZ ;  /* 0x0000000310037210 */ /* 0x001fca0007f1e0ff */
[----:B------:R-:W-:-:S04]  /*0a60*/  IMAD.X R21, RZ, RZ, R17, P0 ;  /* 0x000000ffff157224 */ /* 0x000fc800000e0611 */
[----:B------:R-:W-:-:S04]  /*0a70*/  IMAD.WIDE.U32 R10, R21, R24, RZ ;  /* 0x00000018150a7225 */ /* 0x000fc800078e00ff */
[----:B------:R-:W-:-:S04]  /*0a80*/  IMAD.WIDE.U32 R12, P0, R3, R25, R10 ;  /* 0x00000019030c7225 */ /* 0x000fc8000780000a */
[----:B------:R-:W-:-:S04]  /*0a90*/  IMAD.WIDE.U32 R10, R3, R24, RZ ;  /* 0x00000018030a7225 */ /* 0x000fc800078e00ff */
[----:B------:R-:W-:Y:S01]  /*0aa0*/  IMAD.X R15, RZ, RZ, RZ, P0 ;  /* 0x000000ffff0f7224 */ /* 0x000fe200000e06ff */
[----:B------:R-:W-:Y:S01]  /*0ab0*/  IADD3 RZ, P0, R11, R12, RZ ;  /* 0x0000000c0bff7210 */ /* 0x000fe20007f1e0ff */
[----:B------:R-:W-:-:S04]  /*0ac0*/  IMAD.MOV.U32 R14, RZ, RZ, R13 ;  /* 0x000000ffff0e7224 */ /* 0x000fc800078e000d */
[----:B------:R-:W-:-:S08]  /*0ad0*/  IMAD.WIDE.U32.X R10, R21, R25, R14, P0 ;  /* 0x00000019150a7225 */ /* 0x000fd000000e040e */
.L_x_9:
[----:B------:R-:W0:Y:S01]  /*0ae0*/  LDC.64 R30, c[0x0][0x640] ;  /* 0x00019000ff1e7b82 */ /* 0x000e220000000a00 */
[--C-:B------:R-:W-:Y:S01]  /*0af0*/  SHF.R.U64 R29, R10, R8, R11.reuse ;  /* 0x000000080a1d7219 */ /* 0x100fe2000000120b */
[----:B------:R-:W-:Y:S01]  /*0b00*/  IMAD R22, R9, R22, R4 ;  /* 0x0000001609167224 */ /* 0x000fe200078e0204 */
[----:B------:R-:W-:Y:S01]  /*0b10*/  SHF.R.U32.HI R3, RZ, R8, R11 ;  /* 0x00000008ff037219 */ /* 0x000fe2000001160b */
[----:B------:R-:W-:Y:S01]  /*0b20*/  IMAD.MOV.U32 R23, RZ, RZ, 0x1 ;  /* 0x00000001ff177424 */ /* 0x000fe200078e00ff */
[----:B------:R-:W-:-:S03]  /*0b30*/  IADD3 R5, P0, RZ, -R29, RZ ;  /* 0x8000001dff057210 */ /* 0x000fc60007f1e0ff */
[----:B------:R-:W1:Y:S02]  /*0b40*/  LDC R12, c[0x0][0x618] ;  /* 0x00018600ff0c7b82 */ /* 0x000e640000000800 */
[----:B------:R-:W-:Y:S02]  /*0b50*/  IMAD.X R3, RZ, RZ, ~R3, P0 ;  /* 0x000000ffff037224 */ /* 0x000fe400000e0e03 */
[----:B------:R-:W-:-:S04]  /*0b60*/  IMAD.WIDE.U32 R10, R5, R26, R16 ;  /* 0x0000001a050a7225 */ /* 0x000fc800078e0010 */
[----:B------:R-:W2:Y:S01]  /*0b70*/  LDC R20, c[0x0][0x608] ;  /* 0x00018200ff147b82 */ /* 0x000ea20000000800 */
[----:B------:R-:W-:Y:S02]  /*0b80*/  IMAD R8, R3, R26, RZ ;  /* 0x0000001a03087224 */ /* 0x000fe400078e02ff */
[----:B------:R-:W-:Y:S02]  /*0b90*/  IMAD.MOV.U32 R3, RZ, RZ, -0x1 ;  /* 0xffffffffff037424 */ /* 0x000fe400078e00ff */
[----:B------:R-:W-:-:S03]  /*0ba0*/  IMAD R5, R5, R27, R8 ;  /* 0x0000001b05057224 */ /* 0x000fc600078e0208 */
[----:B------:R-:W3:Y:S01]  /*0bb0*/  LDC R28, c[0x0][0x658] ;  /* 0x00019600ff1c7b82 */ /* 0x000ee20000000800 */
[----:B------:R-:W-:Y:S01]  /*0bc0*/  IMAD.IADD R5, R11, 0x1, R5 ;  /* 0x000000010b057824 */ /* 0x000fe200078e0205 */
[----:B0-----:R-:W-:-:S04]  /*0bd0*/  ISETP.NE.U32.AND P0, PT, R30, RZ, PT ;  /* 0x000000ff1e00720c */ /* 0x001fc80003f05070 */
[----:B------:R-:W-:Y:S02]  /*0be0*/  ISETP.NE.AND.EX P0, PT, R31, RZ, PT, P0 ;  /* 0x000000ff1f00720c */ /* 0x000fe40003f05300 */
[----:B------:R-:W0:Y:S01]  /*0bf0*/  LDC R24, c[0x0][0x600] ;  /* 0x00018000ff187b82 */ /* 0x000e220000000800 */
[-CC-:B-1----:R-:W-:Y:S02]  /*0c00*/  SHF.R.U64 R14, R10, R12.reuse, R5.reuse ;  /* 0x0000000c0a0e7219 */ /* 0x182fe40000001205 */
[----:B------:R-:W-:-:S05]  /*0c10*/  SHF.R.U32.HI R5, RZ, R12, R5 ;  /* 0x0000000cff057219 */ /* 0x000fca0000011605 */
[----:B------:R-:W1:Y:S01]  /*0c20*/  LDC R15, c[0x0][0x648] ;  /* 0x00019200ff0f7b82 */ /* 0x000e620000000800 */
[-CC-:B--2---:R-:W-:Y:S02]  /*0c30*/  SHF.R.U64 R27, R14, R20.reuse, R5.reuse ;  /* 0x000000140e1b7219 */ /* 0x184fe40000001205 */
[----:B------:R-:W-:-:S05]  /*0c40*/  SHF.R.U32.HI R5, RZ, R20, R5 ;  /* 0x00000014ff057219 */ /* 0x000fca0000011605 */
[----:B------:R-:W2:Y:S01]  /*0c50*/  LDC R21, c[0x0][0x638] ;  /* 0x00018e00ff157b82 */ /* 0x000ea20000000800 */
[-CC-:B---3--:R-:W-:Y:S02]  /*0c60*/  SHF.R.U64 R20, R27, R28.reuse, R5.reuse ;  /* 0x0000001c1b147219 */ /* 0x188fe40000001205 */
[-C--:B------:R-:W-:Y:S02]  /*0c70*/  SHF.L.U32 R3, R3, R28.reuse, RZ ;  /* 0x0000001c03037219 */ /* 0x080fe400000006ff */
[----:B------:R-:W-:Y:S01]  /*0c80*/  SHF.R.U32.HI R5, RZ, R28, R5 ;  /* 0x0000001cff057219 */ /* 0x000fe20000011605 */
[----:B------:R-:W-:Y:S01]  /*0c90*/  IMAD.MOV.U32 R4, RZ, RZ, R20 ;  /* 0x000000ffff047224 */ /* 0x000fe200078e0014 */
[----:B------:R-:W-:Y:S01]  /*0ca0*/  LOP3.LUT R12, RZ, R3, RZ, 0x33, !PT ;  /* 0x00000003ff0c7212 */ /* 0x000fe200078e33ff */
[----:B------:R-:W3:Y:S01]  /*0cb0*/  LDC R25, c[0x0][0x610] ;  /* 0x00018400ff197b82 */ /* 0x000ee20000000800 */
[----:B------:R-:W-:Y:S05]  /*0cc0*/  @!P0 BRA `(.L_x_10) ;  /* 0x0000000000288947 */ /* 0x000fea0003800000 */
[----:B------:R-:W4:Y:S02]  /*0cd0*/  LDC R3, c[0x0][0x64c] ;  /* 0x00019300ff037b82 */ /* 0x000f240000000800 */
[----:B----4-:R-:W-:-:S05]  /*0ce0*/  IADD3 R3, P0, R20, R3, RZ ;  /* 0x0000000314037210 */ /* 0x010fca0007f1e0ff */
        /* <DEDUP_REMOVED lines=8> */
.L_x_10:
[----:B-1----:R-:W-:Y:S01]  /*0d70*/  SHF.R.U64 R4, R4, R15, R5 ;  /* 0x0000000f04047219 */ /* 0x002fe20000001205 */
[----:B0-----:R-:W-:Y:S01]  /*0d80*/  VIADD R5, R24, 0xffffffff ;  /* 0xffffffff18057836 */ /* 0x001fe20000000000 */
[----:B------:R-:W-:Y:S01]  /*0d90*/  SHF.L.U32 R3, R23, R28, RZ ;  /* 0x0000001c17037219 */ /* 0x000fe200000006ff */
[----:B------:R-:W-:Y:S01]  /*0da0*/  IMAD.MOV.U32 R23, RZ, RZ, R29 ;  /* 0x000000ffff177224 */ /* 0x000fe200078e001d */
[----:B------:R-:W-:Y:S01]  /*0db0*/  LOP3.LUT R12, R27, R12, RZ, 0xc0, !PT ;  /* 0x0000000c1b0c7212 */ /* 0x000fe200078ec0ff */
[----:B------:R-:W-:Y:S01]  /*0dc0*/  IMAD.MOV R8, RZ, RZ, -R4 ;  /* 0x000000ffff087224 */ /* 0x000fe200078e0a04 */
[----:B------:R-:W-:-:S03]  /*0dd0*/  SEL R7, R7, R22, !P1 ;  /* 0x0000001607077207 */ /* 0x000fc60004800000 */
[----:B------:R-:W-:Y:S01]  /*0de0*/  IMAD R12, R3, R4, R12 ;  /* 0x00000004030c7224 */ /* 0x000fe200078e020c */
[----:B------:R-:W-:Y:S01]  /*0df0*/  LOP3.LUT R4, R14, R5, RZ, 0xc0, !PT ;  /* 0x000000050e047212 */ /* 0x000fe200078ec0ff */
[----:B--2---:R-:W-:Y:S02]  /*0e00*/  IMAD R3, R8, R21, R20 ;  /* 0x0000001508037224 */ /* 0x004fe400078e0214 */
[----:B---3--:R-:W-:Y:S02]  /*0e10*/  IMAD R7, R12, R25, R7 ;  /* 0x000000190c077224 */ /* 0x008fe400078e0207 */
[----:B------:R-:W-:Y:S02]  /*0e20*/  IMAD.MOV.U32 R5, RZ, RZ, 0x1 ;  /* 0x00000001ff057424 */ /* 0x000fe400078e00ff */
[----:B------:R-:W-:-:S03]  /*0e30*/  IMAD R4, R3, R24, R4 ;  /* 0x0000001803047224 */ /* 0x000fc600078e0204 */
[----:B------:R-:W-:Y:S02]  /*0e40*/  PRMT R3, R5, 0x7610, R3 ;  /* 0x0000761005037816 */ /* 0x000fe40000000003 */
[----:B------:R-:W-:Y:S02]  /*0e50*/  SEL R102, R4, R7, !P1 ;  /* 0x0000000704667207 */ /* 0x000fe40004800000 */
[----:B------:R-:W-:-:S07]  /*0e60*/  SEL R109, R7, R4, !P1 ;  /* 0x00000004076d7207 */ /* 0x000fce0004800000 */
.L_x_8:
[----:B------:R-:W-:-:S08]  /*0e70*/  NOP ;  /* 0x0000000000007918 */ /* 0x000fd00000000000 */
[----:B------:R-:W0:Y:S02]  /*0e80*/  USETMAXREG.TRY_ALLOC.CTAPOOL UP0, 0xe8 ;  /* 0x000000e8000079c8 */ /* 0x000e240008000600 */
[----:B0-----:R-:W-:-:S13]  /*0e90*/  PLOP3.LUT P0, PT, PT, PT, UP0, 0x80, 0x0 ;  /* 0x000000000000781c */ /* 0x001fda0003f0f008 */
[----:B------:R-:W-:Y:S05]  /*0ea0*/  @!P0 BRA `(.L_x_8) ;  /* 0xfffffffc00f08947 */ /* 0x000fea000383ffff */
[----:B------:R-:W-:Y:S01]  /*0eb0*/  ULDC.64 UR4, c[0x0][0x598] ;  /* 0x0001660000047ab9 */ /* 0x000fe20000000a00 */
[----:B------:R-:W-:Y:S01]  /*0ec0*/  ULDC.64 UR36, c[0x0][0x208] ;  /* 0x0000820000247ab9 */ /* 0x000fe20000000a00 */
[----:B------:R-:W-:-:S04]  /*0ed0*/  ISETP.NE.U32.AND P0, PT, RZ, UR4, PT ;  /* 0x00000004ff007c0c */ /* 0x000fc8000bf05070 */
[----:B------:R-:W-:-:S13]  /*0ee0*/  ISETP.NE.AND.EX P0, PT, RZ, UR5, PT, P0 ;  /* 0x00000005ff007c0c */ /* 0x000fda000bf05300 */
[----:B------:R-:W-:Y:S05]  /*0ef0*/  @!P0 BRA `(.L_x_11) ;  /* 0x00000000001c8947 */ /* 0x000fea0003800000 */
[----:B------:R-:W0:Y:S02]  /*0f00*/  LDC.64 R4, c[0x0][0x598] ;  /* 0x00016600ff047b82 */ /* 0x000e240000000a00 */
[----:B0-----:R-:W2:Y:S02]  /*0f10*/  LDG.E.64 R4, desc[UR36][R4.64] ;  /* 0x0000002404047981 */ /* 0x001ea4000c1e1b00 */
[----:B--2---:R-:W-:-:S04]  /*0f20*/  ISETP.NE.U32.AND P0, PT, R4, RZ, PT ;  /* 0x000000ff0400720c */ /* 0x004fc80003f05070 */
[----:B------:R-:W-:-:S13]  /*0f30*/  ISETP.NE.AND.EX P0, PT, R5, RZ, PT, P0 ;  /* 0x000000ff0500720c */ /* 0x000fda0003f05300 */
[----:B------:R-:W-:Y:S05]  /*0f40*/  @!P0 BRA `(.L_x_11) ;  /* 0x0000000000088947 */ /* 0x000fea0003800000 */
[----:B------:R0:W5:Y:S01]  /*0f50*/  LD.E R22, desc[UR36][R4.64] ;  /* 0x0000002404167980 */ /* 0x000162000c101900 */
[----:B------:R-:W-:Y:S05]  /*0f60*/  BRA `(.L_x_12) ;  /* 0x0000000000247947 */ /* 0x000fea0003800000 */
.L_x_11:
[----:B------:R-:W-:Y:S02]  /*0f70*/  ULDC.64 UR4, c[0x0][0x588] ;  /* 0x0001620000047ab9 */ /* 0x000fe40000000a00 */
[----:B------:R-:W-:-:S04]  /*0f80*/  ISETP.NE.U32.AND P0, PT, RZ, UR4, PT ;  /* 0x00000004ff007c0c */ /* 0x000fc8000bf05070 */
[----:B------:R-:W-:-:S13]  /*0f90*/  ISETP.NE.AND.EX P0, PT, RZ, UR5, PT, P0 ;  /* 0x00000005ff007c0c */ /* 0x000fda000bf05300 */
[----:B------:R-:W-:Y:S05]  /*0fa0*/  @!P0 BRA `(.L_x_13) ;  /* 0x00000000000c8947 */ /* 0x000fea0003800000 */
[----:B------:R-:W0:Y:S02]  /*0fb0*/  LDC.64 R4, c[0x0][0x588] ;  /* 0x00016200ff047b82 */ /* 0x000e240000000a00 */
[----:B0-----:R1:W5:Y:S01]  /*0fc0*/  LDG.E R22, desc[UR36][R4.64] ;  /* 0x0000002404167981 */ /* 0x001362000c1e1900 */
[----:B------:R-:W-:Y:S05]  /*0fd0*/  BRA `(.L_x_12) ;  /* 0x0000000000087947 */ /* 0x000fea0003800000 */
.L_x_13:
[----:B------:R-:W-:Y:S02]  /*0fe0*/  ULDC UR4, c[0x0][0x580] ;  /* 0x0001600000047ab9 */ /* 0x000fe40000000800 */
[----:B------:R-:W-:-:S07]  /*0ff0*/  IMAD.U32 R22, RZ, RZ, UR4 ;  /* 0x00000004ff167e24 */ /* 0x000fce000f8e00ff */
.L_x_12:
[----:B------:R-:W-:Y:S02]  /*1000*/  ULDC.64 UR4, c[0x0][0x5a0] ;  /* 0x0001680000047ab9 */ /* 0x000fe40000000a00 */
[----:B------:R-:W-:-:S04]  /*1010*/  ISETP.NE.U32.AND P0, PT, RZ, UR4, PT ;  /* 0x00000004ff007c0c */ /* 0x000fc8000bf05070 */
[----:B------:R-:W-:-:S13]  /*1020*/  ISETP.NE.AND.EX P0, PT, RZ, UR5, PT, P0 ;  /* 0x00000005ff007c0c */ /* 0x000fda000bf05300 */
[----:B------:R-:W-:Y:S05]  /*1030*/  @!P0 BRA `(.L_x_14) ;  /* 0x00000000001c8947 */ /* 0x000fea0003800000 */
[----:B01----:R-:W0:Y:S02]  /*1040*/  LDC.64 R4, c[0x0][0x5a0] ;  /* 0x00016800ff047b82 */ /* 0x003e240000000a00 */
[----:B0-----:R-:W2:Y:S02]  /*1050*/  LDG.E.64 R4, desc[UR36][R4.64] ;  /* 0x0000002404047981 */ /* 0x001ea4000c1e1b00 */
[----:B--2---:R-:W-:-:S04]  /*1060*/  ISETP.NE.U32.AND P0, PT, R4, RZ, PT ;  /* 0x000000ff0400720c */ /* 0x004fc80003f05070 */
[----:B------:R-:W-:-:S13]  /*1070*/  ISETP.NE.AND.EX P0, PT, R5, RZ, PT, P0 ;  /* 0x000000ff0500720c */ /* 0x000fda0003f05300 */
[----:B------:R-:W-:Y:S05]  /*1080*/  @!P0 BRA `(.L_x_14) ;  /* 0x0000000000088947 */ /* 0x000fea0003800000 */
[----:B------:R0:W5:Y:S01]  /*1090*/  LD.E R90, desc[UR36][R4.64] ;  /* 0x00000024045a7980 */ /* 0x000162000c101900 */
[----:B------:R-:W-:Y:S05]  /*10a0*/  BRA `(.L_x_15) ;  /* 0x0000000000247947 */ /* 0x000fea0003800000 */
.L_x_14:
[----:B------:R-:W-:Y:S02]  /*10b0*/  ULDC.64 UR4, c[0x0][0x590] ;  /* 0x0001640000047ab9 */ /* 0x000fe40000000a00 */
[----:B------:R-:W-:-:S04]  /*10c0*/  ISETP.NE.U32.AND P0, PT, RZ, UR4, PT ;  /* 0x00000004ff007c0c */ /* 0x000fc8000bf05070 */
[----:B------:R-:W-:-:S13]  /*10d0*/  ISETP.NE.AND.EX P0, PT, RZ, UR5, PT, P0 ;  /* 0x00000005ff007c0c */ /* 0x000fda000bf05300 */
[----:B------:R-:W-:Y:S05]  /*10e0*/  @!P0 BRA `(.L_x_16) ;  /* 0x00000000000c8947 */ /* 0x000fea0003800000 */
[----:B------:R-:W2:Y:S02]  /*10f0*/  LDC.64 R90, c[0x0][0x590] ;  /* 0x00016400ff5a7b82 */ /* 0x000ea40000000a00 */
[----:B--2---:R2:W5:Y:S01]  /*1100*/  LDG.E R90, desc[UR36][R90.64] ;  /* 0x000000245a5a7981 */ /* 0x004562000c1e1900 */
[----:B------:R-:W-:Y:S05]  /*1110*/  BRA `(.L_x_15) ;  /* 0x0000000000087947 */ /* 0x000fea0003800000 */
.L_x_16:
[----:B------:R-:W-:Y:S02]  /*1120*/  ULDC UR4, c[0x0][0x584] ;  /* 0x0001610000047ab9 */ /* 0x000fe40000000800 */
[----:B------:R-:W-:-:S07]  /*1130*/  IMAD.U32 R90, RZ, RZ, UR4 ;  /* 0x00000004ff5a7e24 */ /* 0x000fce000f8e00ff */
.L_x_15:
[----:B------:R-:W-:-:S13]  /*1140*/  LOP3.LUT P0, RZ, R3, 0xff, RZ, 0xc0, !PT ;  /* 0x000000ff03ff7812 */ /* 0x000fda000780c0ff */
[----:B------:R-:W-:Y:S05]  /*1150*/  @!P0 EXIT ;  /* 0x000000000000894d */ /* 0x000fea0003800000 */
[----:B------:R-:W3:Y:S01]  /*1160*/  LDC R92, c[0x0][0x658] ;  /* 0x00019600ff5c7b82 */ /* 0x000ee20000000800 */
[----:B------:R-:W-:Y:S01]  /*1170*/  ULDC.64 UR6, c[0x0][0x288] ;  /* 0x0000a20000067ab9 */ /* 0x000fe20000000a00 */
[----:B------:R-:W-:Y:S01]  /*1180*/  LOP3.LUT R6, R6, 0x1, RZ, 0xc0, !PT ;  /* 0x0000000106067812 */ /* 0x000fe200078ec0ff */
[----:B------:R-:W-:Y:S01]  /*1190*/  UIADD3 UR4, UR7, 0x7f, URZ ;  /* 0x0000007f07047890 */ /* 0x000fe2000fffe03f */
[----:B------:R-:W-:Y:S01]  /*11a0*/  SHF.R.U32.HI R3, RZ, 0x2, R97 ;  /* 0x00000002ff037819 */ /* 0x000fe20000011661 */
[----:B------:R-:W-:Y:S01]  /*11b0*/  IMAD.MOV.U32 R7, RZ, RZ, -0x1 ;  /* 0xffffffffff077424 */ /* 0x000fe200078e00ff */
[----:B------:R-:W-:Y:S01]  /*11c0*/  SHF.R.U32.HI R0, RZ, 0x1, R0 ;  /* 0x00000001ff007819 */ /* 0x000fe20000011600 */
[----:B------:R-:W-:Y:S01]  /*11d0*/  USHF.R.S32.HI UR5, URZ, 0x1f, UR4 ;  /* 0x0000001f3f057899 */ /* 0x000fe20008011404 */
[----:B01----:R-:W0:Y:S01]  /*11e0*/  LDC.64 R4, c[0x0][0x5c8] ;  /* 0x00017200ff047b82 */ /* 0x003e220000000a00 */
[----:B------:R-:W-:Y:S01]  /*11f0*/  IMAD.SHL.U32 R88, R6, 0x40, RZ ;  /* 0x0000004006587824 */ /* 0x000fe200078e00ff */
[----:B------:R-:W-:Y:S01]  /*1200*/  LOP3.LUT R3, R3, 0x7, RZ, 0xc0, !PT ;  /* 0x0000000703037812 */ /* 0x000fe200078ec0ff */
[----:B------:R-:W-:Y:S01]  /*1210*/  ULEA.HI UR5, UR5, UR4, URZ, 0x7 ;  /* 0x0000000405057291 */ /* 0x000fe2000f8f383f */
[----:B------:R-:W-:Y:S01]  /*1220*/  LOP3.LUT R0, R0, 0x30, RZ, 0xc0, !PT ;  /* 0x0000003000007812 */ /* 0x000fe200078ec0ff */
[----:B------:R-:W-:Y:S01]  /*1230*/  IMAD.MOV.U32 R9, RZ, RZ, 0x1 ;  /* 0x00000001ff097424 */ /* 0x000fe200078e00ff */
[--C-:B------:R-:W-:Y:S01]  /*1240*/  LOP3.LUT R88, R88, 0x40, R3.reuse, 0xe2, !PT ;  /* 0x0000004058587812 */ /* 0x100fe200078ee203 */
[----:B------:R-:W-:Y:S01]  /*1250*/  USHF.R.S32.HI UR43, URZ, 0x7, UR5 ;  /* 0x000000073f2b7899 */ /* 0x000fe20008011405 */
[----:B------:R-:W1:Y:S01]  /*1260*/  LDC R99, c[0x0][0x600] ;  /* 0x00018000ff637b82 */ /* 0x000e620000000800 */
[----:B------:R-:W-:Y:S01]  /*1270*/  IADD3 R3, RZ, -R0, -R3 ;  /* 0x80000000ff037210 */ /* 0x000fe20007ffe803 */
[----:B------:R-:W-:Y:S01]  /*1280*/  IMAD.U32 R8, RZ, RZ, UR6 ;  /* 0x00000006ff087e24 */ /* 0x000fe2000f8e00ff */
[C---:B--2---:R-:W-:Y:S01]  /*1290*/  LOP3.LUT R91, R97.reuse, 0x3, RZ, 0xc0, !PT ;  /* 0x00000003615b7812 */ /* 0x044fe200078ec0ff */
[----:B------:R-:W-:Y:S01]  /*12a0*/  UISETP.LT.AND UP0, UPT, UR43, 0x1, UPT ;  /* 0x000000012b00788c */ /* 0x000fe2000bf01270 */
[----:B------:R-:W-:Y:S01]  /*12b0*/  LOP3.LUT R98, R97, 0x80, RZ, 0xc0, !PT ;  /* 0x0000008061627812 */ /* 0x000fe200078ec0ff */
[----:B------:R-:W-:Y:S01]  /*12c0*/  IMAD R3, R6, -0x40, R3 ;  /* 0xffffffc006037824 */ /* 0x000fe200078e0203 */
[----:B------:R-:W-:Y:S01]  /*12d0*/  ULDC UR4, c[0x0][0x284] ;  /* 0x0000a10000047ab9 */ /* 0x000fe20000000800 */
[----:B---3--:R-:W-:Y:S01]  /*12e0*/  SHF.L.U32 R7, R7, R92, RZ ;  /* 0x0000005c07077219 */ /* 0x008fe200000006ff */
[----:B------:R-:W-:Y:S01]  /*12f0*/  USEL UR44, UR43, 0x1, UP0 ;  /* 0x000000012b2c7887 */ /* 0x000fe20008000000 */
[----:B------:R-:W-:Y:S01]  /*1300*/  IMAD R91, R91, -0x2, R8 ;  /* 0xfffffffe5b5b7824 */ /* 0x000fe200078e0208 */
[----:B------:R-:W-:Y:S01]  /*1310*/  LOP3.LUT R88, R88, R0, RZ, 0xfc, !PT ;  /* 0x0000000058587212 */ /* 0x000fe200078efcff */
[----:B------:R-:W-:Y:S01]  /*1320*/  IMAD.SHL.U32 R97, R97, 0x2, RZ ;  /* 0x0000000261617824 */ /* 0x000fe200078e00ff */
[----:B------:R-:W-:Y:S01]  /*1330*/  SHF.L.U32 R92, R9, R92, RZ ;  /* 0x0000005c095c7219 */ /* 0x000fe200000006ff */
[----:B------:R-:W-:Y:S01]  /*1340*/  VIADD R101, R3, UR4 ;  /* 0x0000000403657c36 */ /* 0x000fe20008000000 */
[----:B------:R-:W-:Y:S01]  /*1350*/  LOP3.LUT R118, R18, 0x1, RZ, 0xfc, !PT ;  /* 0x0000000112767812 */ /* 0x000fe200078efcff */
[C---:B0-----:R-:W-:Y:S01]  /*1360*/  IMAD.SHL.U32 R96, R4.reuse, 0x80, RZ ;  /* 0x0000008004607824 */ /* 0x041fe200078e00ff */
[C-C-:B------:R-:W-:Y:S01]  /*1370*/  SHF.L.U64.HI R93, R4.reuse, 0x7, R5.reuse ;  /* 0x00000007045d7819 */ /* 0x140fe20000010205 */
[C---:B------:R-:W-:Y:S01]  /*1380*/  IMAD.SHL.U32 R95, R4.reuse, 0x8, RZ ;  /* 0x00000008045f7824 */ /* 0x040fe200078e00ff */
[----:B------:R-:W-:Y:S01]  /*1390*/  SHF.L.U64.HI R94, R4, 0x3, R5 ;  /* 0x00000003045e7819 */ /* 0x000fe20000010205 */
[----:B------:R-:W-:Y:S01]  /*13a0*/  IMAD.MOV.U32 R89, RZ, RZ, RZ ;  /* 0x000000ffff597224 */ /* 0x000fe200078e00ff */
[----:B------:R-:W-:Y:S01]  /*13b0*/  SHF.R.U32.HI R98, RZ, 0x7, R98 ;  /* 0x00000007ff627819 */ /* 0x000fe20000011662 */
[----:B------:R-:W-:Y:S01]  /*13c0*/  UIADD3 UR44, UR43, -UR44, URZ ;  /* 0x8000002c2b2c7290 */ /* 0x000fe2000fffe03f */
[----:B------:R-:W-:Y:S01]  /*13d0*/  LOP3.LUT R100, RZ, R7, RZ, 0x33, !PT ;  /* 0x00000007ff647212 */ /* 0x000fe200078e33ff */
[----:B-1----:R-:W-:Y:S01]  /*13e0*/  VIADD R99, R99, 0xffffffff ;  /* 0xffffffff63637836 */ /* 0x002fe20000000000 */
[----:B------:R-:W-:Y:S01]  /*13f0*/  UMOV UR40, URZ ;  /* 0x0000003f00287c82 */ /* 0x000fe20008000000 */
[----:B------:R-:W-:-:S08]  /*1400*/  UMOV UR42, URZ ;  /* 0x0000003f002a7c82 */ /* 0x000fd00008000000 */
.L_x_160:
[----:B0-----:R-:W0:Y:S01]  /*1410*/  SHFL.IDX PT, R0, R98, RZ, 0x1f ;  /* 0x00001fff62007589 */ /* 0x001e2200000e0000 */
[----:B-1----:R-:W1:Y:S01]  /*1420*/  S2UR UR7, SR_CgaCtaId ;  /* 0x00000000000779c3 */ /* 0x002e620000008800 */
[----:B------:R-:W-:Y:S01]  /*1430*/  UMOV UR6, 0x400 ;  /* 0x0000040000067882 */ /* 0x000fe20000000000 */
[----:B0-----:R-:W-:Y:S01]  /*1440*/  R2UR UR4, R0 ;  /* 0x00000000000472ca */ /* 0x001fe200000e0000 */
[----:B-1----:R-:W-:-:S12]  /*1450*/  ULEA UR6, UR7, UR6, 0x18 ;  /* 0x0000000607067291 */ /* 0x002fd8000f8ec03f */
[----:B------:R-:W-:-:S04]  /*1460*/  ULEA.HI UR5, UR4, UR4, URZ, 0x1 ;  /* 0x0000000404057291 */ /* 0x000fc8000f8f083f */
[----:B------:R-:W-:-:S04]  /*1470*/  ULOP3.LUT UR5, UR5, 0x7fffe, URZ, 0xc0, !UPT ;  /* 0x0007fffe05057892 */ /* 0x000fc8000f8ec03f */
[----:B------:R-:W-:-:S03]  /*1480*/  UIADD3 UR5, UR4, -UR5, URZ ;  /* 0x8000000504057290 */ /* 0x000fc6000fffe03f */
[----:B------:R-:W-:Y:S01]  /*1490*/  ULDC UR4, c[0x0][0x28c] ;  /* 0x0000a30000047ab9 */ /* 0x000fe20000000800 */
[----:B------:R-:W-:Y:S01]  /*14a0*/  ULEA UR5, UR5, UR6, 0xd ;  /* 0x0000000605057291 */ /* 0x000fe2000f8e683f */
[----:B------:R-:W-:-:S03]  /*14b0*/  ISETP.LT.AND P0, PT, RZ, UR4, PT ;  /* 0x00000004ff007c0c */ /* 0x000fc6000bf01270 */
[----:B------:R-:W-:-:S04]  /*14c0*/  UIADD3 UR5, UR5, 0x100, URZ ;  /* 0x0000010005057890 */ /* 0x000fc8000fffe03f */
[----:B------:R-:W-:-:S04]  /*14d0*/  USHF.R.U32.HI UR5, URZ, 0x4, UR5 ;  /* 0x000000043f057899 */ /* 0x000fc80008011605 */
[----:B------:R-:W-:-:S04]  /*14e0*/  ULOP3.LUT UR5, UR5, 0x3fff, URZ, 0xc0, !UPT ;  /* 0x00003fff05057892 */ /* 0x000fc8000f8ec03f */
[----:B------:R-:W-:Y:S01]  /*14f0*/  ULOP3.LUT UR45, UR5, 0x10000, URZ, 0xfc, !UPT ;  /* 0x00010000052d7892 */ /* 0x000fe2000f8efc3f */
[----:B--2345:R-:W-:Y:S11]  /*1500*/  @P0 BRA `(.L_x_17) ;  /* 0x0000000000400947 */ /* 0x03cff60003800000 */
[----:B------:R-:W-:Y:S01]  /*1510*/  MOV R0, 0x0 ;  /* 0x0000000000007802 */ /* 0x000fe20000000f00 */
[----:B------:R-:W-:Y:S01]  /*1520*/  ULDC.64 UR4, c[0x4][0x68] ;  /* 0x01001a0000047ab9 */ /* 0x000fe20000000a00 */
[----:B------:R-:W-:Y:S01]  /*1530*/  ULDC.64 UR6, c[0x4][0x8] ;  /* 0x0100020000067ab9 */ /* 0x000fe20000000a00 */
[----:B------:R-:W-:Y:S01]  /*1540*/  IMAD.U32 R4, RZ, RZ, UR4 ;  /* 0x00000004ff047e24 */ /* 0x000fe2000f8e00ff */
[----:B------:R0:W1:Y:S01]  /*1550*/  LDC.64 R14, c[0x4][R0] ;  /* 0x01000000000e7b82 */ /* 0x0000620000000a00 */
[----:B------:R-:W-:Y:S01]  /*1560*/  IMAD.U32 R5, RZ, RZ, UR5 ;  /* 0x00000005ff057e24 */ /* 0x000fe2000f8e00ff */
[----:B------:R-:W-:Y:S01]  /*1570*/  ULDC.64 UR4, c[0x4][0x70] ;  /* 0x01001c0000047ab9 */ /* 0x000fe20000000a00 */
[----:B------:R-:W-:Y:S02]  /*1580*/  IMAD.U32 R10, RZ, RZ, UR6 ;  /* 0x00000006ff0a7e24 */ /* 0x000fe4000f8e00ff */
[----:B------:R-:W-:Y:S02]  /*1590*/  IMAD.U32 R6, RZ, RZ, UR4 ;  /* 0x00000004ff067e24 */ /* 0x000fe4000f8e00ff */
[----:B------:R-:W-:-:S02]  /*15a0*/  IMAD.U32 R7, RZ, RZ, UR5 ;  /* 0x00000005ff077e24 */ /* 0x000fc4000f8e00ff */
[----:B------:R-:W-:Y:S02]  /*15b0*/  IMAD.U32 R11, RZ, RZ, UR7 ;  /* 0x00000007ff0b7e24 */ /* 0x000fe4000f8e00ff */
[----:B------:R-:W-:Y:S02]  /*15c0*/  IMAD.MOV.U32 R8, RZ, RZ, 0x1e1 ;  /* 0x000001e1ff087424 */ /* 0x000fe400078e00ff */
[----:B------:R-:W-:Y:S02]  /*15d0*/  IMAD.MOV.U32 R12, RZ, RZ, 0x1 ;  /* 0x00000001ff0c7424 */ /* 0x000fe400078e00ff */
[----:B0-----:R-:W-:-:S07]  /*15e0*/  IMAD.MOV.U32 R13, RZ, RZ, RZ ;  /* 0x000000ffff0d7224 */ /* 0x001fce00078e00ff */
[----:B------:R-:W-:-:S07]  /*15f0*/  LEPC R20, `(.L_x_17) ;  /* 0x000000001014794e */ /* 0x000fce0000000000 */
[----:B-1---5:R-:W-:Y:S05]  /*1600*/  CALL.ABS.NOINC R14 ;  /* 0x000000000e007343 */ /* 0x022fea0003c00000 */
.L_x_17:
[----:B------:R-:W-:-:S13]  /*1610*/  ISETP.NE.AND P0, PT, R118, 0x3, PT ;  /* 0x000000037600780c */ /* 0x000fda0003f05270 */
[----:B------:R-:W-:Y:S05]  /*1620*/  @!P0 BRA `(.L_x_18) ;  /* 0x0000000000048947 */ /* 0x000fea0003800000 */
[----:B------:R-:W-:Y:S01]  /*1630*/  BPT.TRAP 0x1 ;  /* 0x000000040000795c */ /* 0x000fe20000300000 */
.L_x_18:
[----:B------:R-:W0:Y:S01]  /*1640*/  S2UR UR5, SR_CgaCtaId ;  /* 0x00000000000579c3 */ /* 0x000e220000008800 */
[----:B------:R-:W-:Y:S01]  /*1650*/  UMOV UR4, 0x400 ;  /* 0x0000040000047882 */ /* 0x000fe20000000000 */
[----:B------:R-:W-:Y:S02]  /*1660*/  IMAD.U32 R0, RZ, RZ, UR40 ;  /* 0x00000028ff007e24 */ /* 0x000fe4000f8e00ff */
[----:B------:R-:W-:-:S03]  /*1670*/  IMAD.U32 R3, RZ, RZ, UR42 ;  /* 0x0000002aff037e24 */ /* 0x000fc6000f8e00ff */
[----:B------:R-:W-:Y:S01]  /*1680*/  SHF.L.U32 R0, R0, 0x1f, RZ ;  /* 0x0000001f00007819 */ /* 0x000fe200000006ff */
[----:B0-----:R-:W-:-:S06]  /*1690*/  ULEA UR4, UR5, UR4, 0x18 ;  /* 0x0000000405047291 */ /* 0x001fcc000f8ec03f */
[----:B------:R-:W-:-:S04]  /*16a0*/  IMAD.U32 R6, RZ, RZ, UR4 ;  /* 0x00000004ff067e24 */ /* 0x000fc8000f8e00ff */
[----:B------:R-:W-:-:S04]  /*16b0*/  IMAD R3, R3, 0x8, R6 ;  /* 0x0000000803037824 */ /* 0x000fc800078e0206 */
[----:B------:R0:W1:Y:S01]  /*16c0*/  SYNCS.PHASECHK.TRANS64.TRYWAIT P1, [R3+URZ], R0 ;  /* 0x00000000030075a7 */ /* 0x000062000802017f */
[----:B------:R-:W-:Y:S05]  /*16d0*/  @!P0 BRA `(.L_x_19) ;  /* 0x0000000000048947 */ /* 0x000fea0003800000 */
[----:B------:R-:W-:Y:S01]  /*16e0*/  BPT.TRAP 0x1 ;  /* 0x000000040000795c */ /* 0x000fe20000300000 */
.L_x_19:
[----:B------:R-:W-:-:S05]  /*16f0*/  IMAD.U32 R4, RZ, RZ, UR44 ;  /* 0x0000002cff047e24 */ /* 0x000fca000f8e00ff */
[----:B------:R-:W-:Y:S01]  /*1700*/  ISETP.GE.AND P2, PT, R4, 0x1, PT ;  /* 0x000000010400780c */ /* 0x000fe20003f46270 */
[----:B-1----:R-:W-:-:S12]  /*1710*/  @P1 BRA `(.L_x_20) ;  /* 0x0000000000081947 */ /* 0x002fd80003800000 */
[----:B------:R-:W1:Y:S02]  /*1720*/  SYNCS.PHASECHK.TRANS64.TRYWAIT P1, [R3+URZ], R0 ;  /* 0x00000000030075a7 */ /* 0x000e64000802017f */
[----:B-1----:R-:W-:Y:S05]  /*1730*/  @!P1 BRA `(.L_x_21) ;  /* 0x0000007800189947 */ /* 0x002fea0003800000 */
.L_x_20:
[----:B------:R-:W-:Y:S05]  /*1740*/  WARPSYNC.ALL ;  /* 0x0000000000007948 */ /* 0x000fea0003800000 */
[----:B------:R-:W-:Y:S01]  /*1750*/  R2UR UR4, R6 ;  /* 0x00000000060472ca */ /* 0x000fe200000e0000 */
[----:B------:R-:W-:Y:S01]  /*1760*/  ULEA UR8, UR42, UR45, 0xc ;  /* 0x0000002d2a087291 */ /* 0x000fe2000f8e603f */
[----:B------:R-:W-:Y:S01]  /*1770*/  WARPGROUP.ARRIVE ;  /* 0x00000000000079c5 */ /* 0x000fe20000000000 */
[----:B------:R-:W-:Y:S01]  /*1780*/  UMOV UR9, 0x40000040 ;  /* 0x4000004000097882 */ /* 0x000fe20000000000 */
[----:B------:R-:W-:Y:S01]  /*1790*/  UMOV UR11, 0x40000040 ;  /* 0x40000040000b7882 */ /* 0x000fe20000000000 */
[----:B------:R-:W-:Y:S01]  /*17a0*/  UIADD3 UR12, UR8, 0x400, URZ ;  /* 0x00000400080c7890 */ /* 0x000fe2000fffe03f */
[----:B------:R-:W-:Y:S01]  /*17b0*/  UMOV UR15, UR11 ;  /* 0x0000000b000f7c82 */ /* 0x000fe20008000000 */
[----:B------:R-:W-:Y:S01]  /*17c0*/  UMOV UR13, 0x40000040 ;  /* 0x40000040000d7882 */ /* 0x000fe20000000000 */
[----:B------:R-:W-:-:S05]  /*17d0*/  UIADD3 UR5, UR8, 0x402, URZ ;  /* 0x0000040208057890 */ /* 0x000fca000fffe03f */
[----:B------:R-:W-:-:S04]  /*17e0*/  UIADD3 UR4, UR4, 0x20100, URZ ;  /* 0x0002010004047890 */ /* 0x000fc8000fffe03f */
[----:B------:R-:W-:-:S04]  /*17f0*/  USHF.R.U32.HI UR4, URZ, 0x4, UR4 ;  /* 0x000000043f047899 */ /* 0x000fc80008011604 */
[----:B------:R-:W-:-:S04]  /*1800*/  ULOP3.LUT UR4, UR4, 0x3fff, URZ, 0xc0, !UPT ;  /* 0x00003fff04047892 */ /* 0x000fc8000f8ec03f */
[----:B------:R-:W-:-:S04]  /*1810*/  ULOP3.LUT UR4, UR4, 0x10000, URZ, 0xfc, !UPT ;  /* 0x0001000004047892 */ /* 0x000fc8000f8efc3f */
[----:B------:R-:W-:-:S07]  /*1820*/  ULEA UR6, UR42, UR4, 0xa ;  /* 0x000000042a067291 */ /* 0x000fce000f8e503f */
[----:B------:R-:W-:Y:S02]  /*1830*/  UMOV UR10, UR6 ;  /* 0x00000006000a7c82 */ /* 0x000fe40008000000 */
[----:B------:R-:W-:Y:S01]  /*1840*/  HGMMA.64x64x16.F32 R56, gdesc[UR8], RZ, !UPT, gsb0 ;  /* 0x00e00000083879f0 */ /* 0x000fe2000c0008ff */
[----:B------:R-:W-:Y:S01]  /*1850*/  UMOV UR14, UR10 ;  /* 0x0000000a000e7c82 */ /* 0x000fe20008000000 */
[----:B------:R-:W-:Y:S01]  /*1860*/  UIADD3 UR10, UR6, 0x206, URZ ;  /* 0x00000206060a7890 */ /* 0x000fe2000fffe03f */
[----:B------:R-:W-:Y:S01]  /*1870*/  UMOV UR9, 0x40000040 ;  /* 0x4000004000097882 */ /* 0x000fe20000000000 */
[----:B------:R-:W-:Y:S01]  /*1880*/  UMOV UR11, 0x40000040 ;  /* 0x40000040000b7882 */ /* 0x000fe20000000000 */
[----:B------:R-:W-:Y:S02]  /*1890*/  WARPGROUP.DEPBAR.LE gsb0, 0x0 ;  /* 0x00008000000079c5 */ /* 0x000fe40000010000 */
[----:B------:R-:W-:-:S06]  /*18a0*/  WARPGROUP.ARRIVE ;  /* 0x00000000000079c5 */ /* 0x000fcc0000000000 */
[----:B------:R-:W-:Y:S01]  /*18b0*/  HGMMA.64x64x16.F32 R24, gdesc[UR12], RZ, !UPT, gsb0 ;  /* 0x00e000000c1879f0 */ /* 0x000fe2000c0008ff */
[----:B------:R-:W-:Y:S02]  /*18c0*/  UIADD3 UR12, UR8, 0x2, URZ ;  /* 0x00000002080c7890 */ /* 0x000fe4000fffe03f */
[----:B------:R-:W-:Y:S01]  /*18d0*/  UIADD3 UR14, UR6, 0x2, URZ ;  /* 0x00000002060e7890 */ /* 0x000fe2000fffe03f */
[----:B------:R-:W-:Y:S01]  /*18e0*/  UMOV UR13, 0x40000040 ;  /* 0x40000040000d7882 */ /* 0x000fe20000000000 */
[----:B------:R-:W-:Y:S01]  /*18f0*/  UMOV UR15, 0x40000040 ;  /* 0x40000040000f7882 */ /* 0x000fe20000000000 */
[----:B------:R-:W-:Y:S02]  /*1900*/  WARPGROUP.DEPBAR.LE gsb0, 0x0 ;  /* 0x00008000000079c5 */ /* 0x000fe40000010000 */
[----:B------:R-:W-:-:S06]  /*1910*/  WARPGROUP.ARRIVE ;  /* 0x00000000000079c5 */ /* 0x000fcc0000000000 */
[----:B------:R-:W-:Y:S01]  /*1920*/  HGMMA.64x64x16.F32 R56, gdesc[UR12], R56, gsb0 ;  /* 0x00e000000c3879f0 */ /* 0x000fe20008000838 */
[----:B------:R-:W-:Y:S01]  /*1930*/  UMOV UR12, UR5 ;  /* 0x00000005000c7c82 */ /* 0x000fe20008000000 */
[----:B------:R-:W-:Y:S01]  /*1940*/  UMOV UR13, 0x40000040 ;  /* 0x40000040000d7882 */ /* 0x000fe20000000000 */
[----:B------:R-:W-:Y:S01]  /*1950*/  UIADD3 UR5, UR8, 0x404, URZ ;  /* 0x0000040408057890 */ /* 0x000fe2000fffe03f */
[----:B------:R-:W-:Y:S02]  /*1960*/  WARPGROUP.DEPBAR.LE gsb0, 0x0 ;  /* 0x00008000000079c5 */ /* 0x000fe40000010000 */
[----:B------:R-:W-:-:S06]  /*1970*/  WARPGROUP.ARRIVE ;  /* 0x00000000000079c5 */ /* 0x000fcc0000000000 */
[----:B------:R-:W-:Y:S01]  /*1980*/  HGMMA.64x64x16.F32 R24, gdesc[UR12], R24, gsb0 ;  /* 0x00e000000c1879f0 */ /* 0x000fe20008000818 */
        /* <DEDUP_REMOVED lines=56> */
[----:B------:R-:W-:Y:S01]  /*1d10*/  UIADD3 UR6, UR8, 0xc06, URZ ;  /* 0x00000c0608067890 */ /* 0x000fe2000fffe03f */
[----:B------:R-:W-:Y:S02]  /*1d20*/  WARPGROUP.DEPBAR.LE gsb0, 0x0 ;  /* 0x00008000000079c5 */ /* 0x000fe40000010000 */
[----:B------:R-:W-:-:S06]  /*1d30*/  WARPGROUP.ARRIVE ;  /* 0x00000000000079c5 */ /* 0x000fcc0000000000 */
[----:B------:R-:W-:Y:S01]  /*1d40*/  HGMMA.64x64x16.F32 R56, gdesc[UR12], R56, gsb0 ;  /* 0x00e000000c3879f0 */ /* 0x000fe20008000838 */
[----:B------:R-:W-:Y:S01]  /*1d50*/  UMOV UR12, UR5 ;  /* 0x00000005000c7c82 */ /* 0x000fe20008000000 */
[----:B------:R-:W-:Y:S01]  /*1d60*/  UMOV UR13, 0x40000040 ;  /* 0x40000040000d7882 */ /* 0x000fe20000000000 */
[----:B------:R-:W-:-:S07]  /*1d70*/  UIADD3 UR5, UR8, 0x806, URZ ;  /* 0x0000080608057890 */ /* 0x000fce000fffe03f */
[----:B------:R-:W-:Y:S01]  /*1d80*/  UMOV UR8, UR5 ;  /* 0x0000000500087c82 */ /* 0x000fe20008000000 */
[----:B------:R-:W-:Y:S02]  /*1d90*/  WARPGROUP.DEPBAR.LE gsb0, 0x0 ;  /* 0x00008000000079c5 */ /* 0x000fe40000010000 */
[----:B------:R-:W-:-:S06]  /*1da0*/  WARPGROUP.ARRIVE ;  /* 0x00000000000079c5 */ /* 0x000fcc0000000000 */
[----:B------:R-:W-:Y:S03]  /*1db0*/  HGMMA.64x64x16.F32 R24, gdesc[UR12], R24, gsb0 ;  /* 0x00e000000c1879f0 */ /* 0x000fe60008000818 */
[----:B------:R-:W-:Y:S02]  /*1dc0*/  WARPGROUP.DEPBAR.LE gsb0, 0x0 ;  /* 0x00008000000079c5 */ /* 0x000fe40000010000 */
[----:B------:R-:W-:-:S06]  /*1dd0*/  WARPGROUP.ARRIVE ;  /* 0x00000000000079c5 */ /* 0x000fcc0000000000 */
[----:B------:R-:W-:Y:S01]  /*1de0*/  HGMMA.64x64x16.F32 R56, gdesc[UR8], R56, gsb0 ;  /* 0x00e00000083879f0 */ /* 0x000fe20008000838 */
[----:B------:R-:W-:Y:S01]  /*1df0*/  UMOV UR8, UR6 ;  /* 0x0000000600087c82 */ /* 0x000fe20008000000 */
[----:B------:R-:W-:Y:S01]  /*1e00*/  UMOV UR9, 0x40000040 ;  /* 0x4000004000097882 */ /* 0x000fe20000000000 */
[----:B------:R-:W-:Y:S02]  /*1e10*/  WARPGROUP.DEPBAR.LE gsb0, 0x0 ;  /* 0x00008000000079c5 */ /* 0x000fe40000010000 */
[----:B------:R-:W-:-:S06]  /*1e20*/  WARPGROUP.ARRIVE ;  /* 0x00000000000079c5 */ /* 0x000fcc0000000000 */
[----:B------:R-:W-:Y:S03]  /*1e30*/  HGMMA.64x64x16.F32 R24, gdesc[UR8], R24, gsb0 ;  /* 0x00e00000081879f0 */ /* 0x000fe60008000818 */
[----:B------:R-:W-:Y:S02]  /*1e40*/  WARPGROUP.DEPBAR.LE gsb0, 0x0 ;  /* 0x00008000000079c5 */ /* 0x000fe40000010000 */
[----:B------:R-:W-:Y:S05]  /*1e50*/  @!P2 BRA `(.L_x_22) ;  /* 0x000000080058a947 */ /* 0x000fea0003800000 */
[----:B------:R-:W-:Y:S01]  /*1e60*/  UIADD3 UR5, UR42, 0x1, URZ ;  /* 0x000000012a057890 */ /* 0x000fe2000fffe03f */
[----:B01----:R-:W-:Y:S02]  /*1e70*/  IMAD.U32 R0, RZ, RZ, UR44 ;  /* 0x0000002cff007e24 */ /* 0x003fe4000f8e00ff */
[----:B------:R-:W-:Y:S01]  /*1e80*/  IMAD.U32 R3, RZ, RZ, UR42 ;  /* 0x0000002aff037e24 */ /* 0x000fe2000f8e00ff */
[----:B------:R-:W-:-:S04]  /*1e90*/  UISETP.NE.AND UP0, UPT, UR5, 0x2, UPT ;  /* 0x000000020500788c */ /* 0x000fc8000bf05270 */
[----:B------:R-:W-:Y:S02]  /*1ea0*/  USEL UR6, URZ, 0x1, UP0 ;  /* 0x000000013f067887 */ /* 0x000fe40008000000 */
[----:B------:R-:W-:Y:S02]  /*1eb0*/  USEL UR5, UR5, URZ, UP0 ;  /* 0x0000003f05057287 */ /* 0x000fe40008000000 */
[----:B------:R-:W-:-:S06]  /*1ec0*/  ULOP3.LUT UR6, UR40, UR6, URZ, 0x3c, !UPT ;  /* 0x0000000628067292 */ /* 0x000fcc000f8e3c3f */
[----:B------:R-:W-:-:S07]  /*1ed0*/  IMAD.U32 R7, RZ, RZ, UR6 ;  /* 0x00000006ff077e24 */ /* 0x000fce000f8e00ff */
.L_x_29:
[----:B------:R-:W-:Y:S05]  /*1ee0*/  @!P0 BRA `(.L_x_23) ;  /* 0x0000000000048947 */ /* 0x000fea0003800000 */
[----:B------:R-:W-:Y:S01]  /*1ef0*/  BPT.TRAP 0x1 ;  /* 0x000000040000795c */ /* 0x000fe20000300000 */
.L_x_23:
[----:B------:R-:W0:Y:S01]  /*1f00*/  S2UR UR7, SR_CgaCtaId ;  /* 0x00000000000779c3 */ /* 0x000e220000008800 */
[----:B------:R-:W-:Y:S01]  /*1f10*/  UMOV UR6, 0x400 ;  /* 0x0000040000067882 */ /* 0x000fe20000000000 */
[----:B------:R-:W-:Y:S01]  /*1f20*/  IMAD.U32 R5, RZ, RZ, UR5 ;  /* 0x00000005ff057e24 */ /* 0x000fe2000f8e00ff */
[----:B------:R-:W-:Y:S01]  /*1f30*/  SHF.L.U32 R4, R7, 0x1f, RZ ;  /* 0x0000001f07047819 */ /* 0x000fe200000006ff */
[----:B0-----:R-:W-:-:S06]  /*1f40*/  ULEA UR6, UR7, UR6, 0x18 ;  /* 0x0000000607067291 */ /* 0x001fcc000f8ec03f */
[----:B------:R-:W-:-:S04]  /*1f50*/  IMAD.U32 R6, RZ, RZ, UR6 ;  /* 0x00000006ff067e24 */ /* 0x000fc8000f8e00ff */
[----:B------:R-:W-:-:S04]  /*1f60*/  IMAD R5, R5, 0x8, R6 ;  /* 0x0000000805057824 */ /* 0x000fc800078e0206 */
[----:B------:R0:W1:Y:S01]  /*1f70*/  SYNCS.PHASECHK.TRANS64.TRYWAIT P1, [R5+URZ], R4 ;  /* 0x00000004050075a7 */ /* 0x000062000802017f */
[----:B------:R-:W-:Y:S05]  /*1f80*/  @!P0 BRA `(.L_x_24) ;  /* 0x0000000000048947 */ /* 0x000fea0003800000 */
[----:B------:R-:W-:Y:S01]  /*1f90*/  BPT.TRAP 0x1 ;  /* 0x000000040000795c */ /* 0x000fe20000300000 */
.L_x_24:
[----:B-1----:R-:W-:Y:S05]  /*1fa0*/  @P1 BRA `(.L_x_25) ;  /* 0x0000000000081947 */ /* 0x002fea0003800000 */
[----:B------:R-:W1:Y:S02]  /*1fb0*/  SYNCS.PHASECHK.TRANS64.TRYWAIT P1, [R5+URZ], R4 ;  /* 0x00000004050075a7 */ /* 0x000e64000802017f */
[----:B-1----:R-:W-:Y:S05]  /*1fc0*/  @!P1 BRA `(.L_x_26) ;  /* 0x0000007000089947 */ /* 0x002fea0003800000 */
.L_x_25:
[----:B------:R-:W-:Y:S01]  /*1fd0*/  ULEA UR8, UR5, UR4, 0xa ;  /* 0x0000000405087291 */ /* 0x000fe2000f8e503f */
[----:B------:R-:W-:Y:S01]  /*1fe0*/  WARPGROUP.ARRIVE ;  /* 0x00000000000079c5 */ /* 0x000fe20000000000 */
[----:B------:R-:W-:Y:S01]  /*1ff0*/  ULEA UR6, UR5, UR45, 0xc ;  /* 0x0000002d05067291 */ /* 0x000fe2000f8e603f */
[----:B------:R-:W-:Y:S01]  /*2000*/  UMOV UR15, 0x40000040 ;  /* 0x40000040000f7882 */ /* 0x000fe20000000000 */
[----:B------:R-:W-:Y:S02]  /*2010*/  UMOV UR13, 0x40000040 ;  /* 0x40000040000d7882 */ /* 0x000fe40000000000 */
[----:B------:R-:W-:Y:S01]  /*2020*/  UIADD3 UR7, UR6, 0x400, URZ ;  /* 0x0000040006077890 */ /* 0x000fe2000fffe03f */
[----:B------:R-:W-:Y:S02]  /*2030*/  UMOV UR14, UR8 ;  /* 0x00000008000e7c82 */ /* 0x000fe40008000000 */
[----:B------:R-:W-:Y:S01]  /*2040*/  UMOV UR12, UR6 ;  /* 0x00000006000c7c82 */ /* 0x000fe20008000000 */
[----:B------:R-:W-:Y:S01]  /*2050*/  UIADD3 UR10, UR8, 0x206, URZ ;  /* 0x00000206080a7890 */ /* 0x000fe2000fffe03f */
[----:B------:R-:W-:Y:S01]  /*2060*/  HGMMA.64x64x16.F32 R56, gdesc[UR12], R56, gsb0 ;  /* 0x00e000000c3879f0 */ /* 0x000fe20008000838 */
[----:B------:R-:W-:Y:S01]  /*2070*/  UMOV UR13, 0x40000040 ;  /* 0x40000040000d7882 */ /* 0x000fe20000000000 */
[----:B------:R-:W-:Y:S01]  /*2080*/  UMOV UR12, UR7 ;  /* 0x00000007000c7c82 */ /* 0x000fe20008000000 */
[----:B------:R-:W-:Y:S01]  /*2090*/  UIADD3 UR7, UR6, 0x402, URZ ;  /* 0x0000040206077890 */ /* 0x000fe2000fffe03f */
[----:B------:R-:W-:Y:S01]  /*20a0*/  UMOV UR11, 0x40000040 ;  /* 0x40000040000b7882 */ /* 0x000fe20000000000 */
[----:B------:R-:W-:Y:S01]  /*20b0*/  UMOV UR9, 0x40000040 ;  /* 0x4000004000097882 */ /* 0x000fe20000000000 */
[----:B------:R-:W-:-:S02]  /*20c0*/  WARPGROUP.DEPBAR.LE gsb0, 0x0 ;  /* 0x00008000000079c5 */ /* 0x000fc40000010000 */
        /* <DEDUP_REMOVED lines=71> */
[----:B------:R-:W-:Y:S02]  /*2540*/  UIADD3 UR8, UR6, 0x806, URZ ;  /* 0x0000080606087890 */ /* 0x000fe4000fffe03f */
[----:B------:R-:W-:Y:S01]  /*2550*/  UIADD3 UR6, UR6, 0xc06, URZ ;  /* 0x00000c0606067890 */ /* 0x000fe2000fffe03f */
        /* <DEDUP_REMOVED lines=18> */
[----:B------:R-:W-:Y:S01]  /*2680*/  BPT.TRAP 0x1 ;  /* 0x000000040000795c */ /* 0x000fe20000300000 */
.L_x_27:
[----:B------:R-:W-:-:S13]  /*2690*/  ISETP.NE.AND P1, PT, R114, RZ, PT ;  /* 0x000000ff7200720c */ /* 0x000fda0003f25270 */
[----:B01----:R-:W-:-:S04]  /*26a0*/  @P1 IMAD R4, R3, 0x8, R6 ;  /* 0x0000000803041824 */ /* 0x003fc800078e0206 */
[----:B------:R-:W-:-:S05]  /*26b0*/  @P1 VIADD R4, R4, 0x10 ;  /* 0x0000001004041836 */ /* 0x000fca0000000000 */
[----:B------:R-:W-:-:S04]  /*26c0*/  @P1 PRMT R4, R19, 0x654, R4 ;  /* 0x0000065413041816 */ /* 0x000fc80000000004 */
[----:B------:R0:W-:Y:S01]  /*26d0*/  @P1 SYNCS.ARRIVE.TRANS64.RED.A1T0 RZ, [R4+URZ], RZ ;  /* 0x000000ff04ff19a7 */ /* 0x0001e2000810043f */
[----:B------:R-:W-:-:S13]  /*26e0*/  ISETP.GT.U32.AND P1, PT, R18, 0x1, PT ;  /* 0x000000011200780c */ /* 0x000fda0003f24070 */
[----:B0-----:R-:W-:Y:S05]  /*26f0*/  @P1 BRA `(.L_x_28) ;  /* 0x0000000000041947 */ /* 0x001fea0003800000 */
[----:B------:R-:W-:Y:S01]  /*2700*/  BPT.TRAP 0x1 ;  /* 0x000000040000795c */ /* 0x000fe20000300000 */
.L_x_28:
[----:B------:R-:W-:Y:S01]  /*2710*/  UIADD3 UR5, UR5, 0x1, URZ ;  /* 0x0000000105057890 */ /* 0x000fe2000fffe03f */
[C---:B------:R-:W-:Y:S01]  /*2720*/  ISETP.GT.AND P2, PT, R0.reuse, 0x1, PT ;  /* 0x000000010000780c */ /* 0x040fe20003f44270 */
[----:B------:R-:W-:Y:S02]  /*2730*/  VIADD R3, R3, 0x1 ;  /* 0x0000000103037836 */ /* 0x000fe40000000000 */
[----:B------:R-:W-:Y:S01]  /*2740*/  UISETP.NE.AND UP0, UPT, UR5, 0x2, UPT ;  /* 0x000000020500788c */ /* 0x000fe2000bf05270 */
[----:B------:R-:W-:Y:S02]  /*2750*/  VIADD R0, R0, 0xffffffff ;  /* 0xffffffff00007836 */ /* 0x000fe40000000000 */
[C---:B------:R-:W-:Y:S01]  /*2760*/  ISETP.NE.AND P1, PT, R3.reuse, 0x2, PT ;  /* 0x000000020300780c */ /* 0x040fe20003f25270 */
[----:B------:R-:W-:Y:S02]  /*2770*/  USEL UR6, URZ, 0x1, UP0 ;  /* 0x000000013f067887 */ /* 0x000fe40008000000 */
[----:B------:R-:W-:Y:S01]  /*2780*/  USEL UR5, UR5, URZ, UP0 ;  /* 0x0000003f05057287 */ /* 0x000fe20008000000 */
[----:B------:R-:W-:-:S03]  /*2790*/  SEL R3, R3, RZ, P1 ;  /* 0x000000ff03037207 */ /* 0x000fc60000800000 */
[----:B------:R-:W-:Y:S01]  /*27a0*/  LOP3.LUT R7, R7, UR6, RZ, 0x3c, !PT ;  /* 0x0000000607077c12 */ /* 0x000fe2000f8e3cff */
[----:B------:R-:W-:Y:S07]  /*27b0*/  @P2 BRA `(.L_x_29) ;  /* 0xfffffff400c82947 */ /* 0x000fee000383ffff */
.L_x_22:
[----:B01----:R-:W0:Y:S02]  /*27c0*/  LDC R0, c[0x0][0x28c] ;  /* 0x0000a300ff007b82 */ /* 0x003e240000000800 */
[----:B0-----:R-:W-:-:S13]  /*27d0*/  ISETP.GE.AND P1, PT, R0, 0x1, PT ;  /* 0x000000010000780c */ /* 0x001fda0003f26270 */
[----:B------:R-:W-:Y:S05]  /*27e0*/  @!P1 BRA `(.L_x_30) ;  /* 0x0000000000389947 */ /* 0x000fea0003800000 */
[----:B------:R-:W-:Y:S05]  /*27f0*/  @!P0 BRA `(.L_x_31) ;  /* 0x0000000000048947 */ /* 0x000fea0003800000 */
[----:B------:R-:W-:Y:S01]  /*2800*/  BPT.TRAP 0x1 ;  /* 0x000000040000795c */ /* 0x000fe20000300000 */
.L_x_31:
[----:B------:R-:W-:-:S13]  /*2810*/  ISETP.NE.AND P0, PT, R114, RZ, PT ;  /* 0x000000ff7200720c */ /* 0x000fda0003f05270 */
[----:B------:R-:W-:-:S05]  /*2820*/  VOTEU.ANY UP0, P0 ;  /* 0x00000000003f7886 */ /* 0x000fca0000000100 */
[----:B------:R-:W-:-:S06]  /*2830*/  @UP0 UIADD3 UR4, UR44, UR42, URZ ;  /* 0x0000002a2c040290 */ /* 0x000fcc000fffe03f */
[----:B------:R-:W-:-:S04]  /*2840*/  IMAD.U32 R0, RZ, RZ, UR4 ;  /* 0x00000004ff007e24 */ /* 0x000fc8000f8e00ff */
[----:B------:R-:W-:-:S05]  /*2850*/  @P0 IMAD.SHL.U32 R0, R0, 0x8, RZ ;  /* 0x0000000800000824 */ /* 0x000fca00078e00ff */
[----:B------:R-:W-:-:S04]  /*2860*/  @P0 LOP3.LUT R0, R0, 0x8, RZ, 0xc0, !PT ;  /* 0x0000000800000812 */ /* 0x000fc800078ec0ff */
[----:B------:R-:W-:-:S04]  /*2870*/  @P0 IADD3 R0, R6, 0x10, R0 ;  /* 0x0000001006000810 */ /* 0x000fc80007ffe000 */
[----:B------:R-:W-:-:S04]  /*2880*/  @P0 PRMT R0, R19, 0x654, R0 ;  /* 0x0000065413000816 */ /* 0x000fc80000000000 */
[----:B------:R0:W-:Y:S01]  /*2890*/  @P0 SYNCS.ARRIVE.TRANS64.RED.A1T0 RZ, [R0+URZ], RZ ;  /* 0x000000ff00ff09a7 */ /* 0x0001e2000810043f */
[----:B------:R-:W-:-:S13]  /*28a0*/  ISETP.GT.U32.AND P0, PT, R18, 0x1, PT ;  /* 0x000000011200780c */ /* 0x000fda0003f04070 */
[----:B0-----:R-:W-:Y:S05]  /*28b0*/  @P0 BRA `(.L_x_30) ;  /* 0x0000000000040947 */ /* 0x001fea0003800000 */
[----:B------:R-:W-:Y:S01]  /*28c0*/  BPT.TRAP 0x1 ;  /* 0x000000040000795c */ /* 0x000fe20000300000 */
.L_x_30:
[----:B------:R-:W-:Y:S01]  /*28d0*/  IMAD.SHL.U32 R102, R102, 0x40, RZ ;  /* 0x0000004066667824 */ /* 0x000fe200078e00ff */
[----:B------:R-:W-:Y:S01]  /*28e0*/  ULDC UR6, c[0x0][0x288] ;  /* 0x0000a20000067ab9 */ /* 0x000fe20000000800 */
[----:B------:R-:W-:Y:S01]  /*28f0*/  SHF.R.S32.HI R11, RZ, 0x1f, R23 ;  /* 0x0000001fff0b7819 */ /* 0x000fe20000011417 */
[C---:B------:R-:W-:Y:S01]  /*2900*/  IMAD.SHL.U32 R6, R109.reuse, 0x100, RZ ;  /* 0x000001006d067824 */ /* 0x040fe200078e00ff */
[----:B------:R-:W-:Y:S01]  /*2910*/  ULDC.64 UR4, c[0x0][0x5d0] ;  /* 0x0001740000047ab9 */ /* 0x000fe20000000a00 */
[C---:B------:R-:W-:Y:S01]  /*2920*/  LOP3.LUT R12, R102.reuse, 0x6, R97, 0xf8, !PT ;  /* 0x00000006660c7812 */ /* 0x040fe200078ef861 */
[----:B------:R-:W-:Y:S01]  /*2930*/  IMAD.WIDE R108, R109, 0x100, R88 ;  /* 0x000001006d6c7825 */ /* 0x000fe200078e0258 */
[----:B------:R-:W-:Y:S01]  /*2940*/  ISETP.GE.AND P0, PT, R102, UR6, PT ;  /* 0x0000000666007c0c */ /* 0x000fe2000bf06270 */
[----:B------:R-:W-:Y:S01]  /*2950*/  ULDC UR6, c[0x0][0x284] ;  /* 0x0000a10000067ab9 */ /* 0x000fe20000000800 */
[----:B------:R-:W-:Y:S01]  /*2960*/  SHF.R.S32.HI R13, RZ, 0x1f, R12 ;  /* 0x0000001fff0d7819 */ /* 0x000fe2000001140c */
[----:B------:R-:W-:Y:S01]  /*2970*/  IMAD R0, R11, UR4, RZ ;  /* 0x000000040b007c24 */ /* 0x000fe2000f8e02ff */
[----:B------:R-:W-:-:S03]  /*2980*/  ISETP.GE.OR P0, PT, R6, UR6, P0 ;  /* 0x0000000606007c0c */ /* 0x000fc60008706670 */
[C---:B------:R-:W-:Y:S02]  /*2990*/  IMAD R3, R23.reuse, UR5, R0 ;  /* 0x0000000517037c24 */ /* 0x040fe4000f8e0200 */
[----:B------:R-:W-:Y:S01]  /*29a0*/  IMAD.WIDE.U32 R4, R23, UR4, R12 ;  /* 0x0000000417047c25 */ /* 0x000fe2000f8e000c */
[----:B------:R-:W-:-:S03]  /*29b0*/  ULDC.64 UR4, c[0x0][0x5c8] ;  /* 0x0001720000047ab9 */ /* 0x000fc60000000a00 */
[----:B------:R-:W-:Y:S02]  /*29c0*/  IMAD R7, R109, UR4, RZ ;  /* 0x000000046d077c24 */ /* 0x000fe4000f8e02ff */
[----:B------:R-:W-:Y:S02]  /*29d0*/  IMAD.IADD R5, R5, 0x1, R3 ;  /* 0x0000000105057824 */ /* 0x000fe400078e0203 */
[C---:B------:R-:W-:Y:S02]  /*29e0*/  IMAD R7, R108.reuse, UR5, R7 ;  /* 0x000000056c077c24 */ /* 0x040fe4000f8e0207 */
[----:B------:R-:W-:-:S04]  /*29f0*/  IMAD.WIDE.U32 R110, R108, UR4, R4 ;  /* 0x000000046c6e7c25 */ /* 0x000fc8000f8e0004 */
[----:B------:R-:W-:Y:S01]  /*2a00*/  IMAD.MOV.U32 R0, RZ, RZ, -0x1 ;  /* 0xffffffffff007424 */ /* 0x000fe200078e00ff */
[----:B------:R-:W-:Y:S06]  /*2a10*/  @P0 BRA `(.L_x_32) ;  /* 0x00000048007c0947 */ /* 0x000fec0003800000 */
[----:B-----5:R-:W-:Y:S01]  /*2a20*/  FSETP.NEU.AND P1, PT, R90, RZ, PT ;  /* 0x000000ff5a00720b */ /* 0x020fe20003f2d000 */
[----:B------:R-:W-:Y:S01]  /*2a30*/  IMAD.IADD R4, R91, 0x1, -R102 ;  /* 0x000000015b047824 */ /* 0x000fe200078e0a66 */
[----:B------:R-:W-:Y:S01]  /*2a40*/  BSSY B0, `(.L_x_32) ;  /* 0x000049c000007945 */ /* 0x000fe20003800000 */
[----:B------:R-:W-:Y:S02]  /*2a50*/  IMAD.IADD R3, R101, 0x1, -R6 ;  /* 0x0000000165037824 */ /* 0x000fe400078e0a06 */
[----:B------:R-:W-:Y:S01]  /*2a60*/  IMAD.IADD R113, R111, 0x1, R7 ;  /* 0x000000016f717824 */ /* 0x000fe200078e0207 */
[----:B------:R-:W-:-:S04]  /*2a70*/  ISETP.GT.AND P5, PT, R4, RZ, PT ;  /* 0x000000ff0400720c */ /* 0x000fc80003fa4270 */
[----:B------:R-:W-:-:S03]  /*2a80*/  ISETP.GT.AND P0, PT, R3, RZ, P5 ;  /* 0x000000ff0300720c */ /* 0x000fc60002f04270 */
[----:B------:R-:W-:Y:S10]  /*2a90*/  @!P1 BRA `(.L_x_33) ;  /* 0x0000003400089947 */ /* 0x000ff40003800000 */
[----:B------:R-:W0:Y:S01]  /*2aa0*/  LDC.64 R102, c[0x0][0x5b8] ;  /* 0x00016e00ff667b82 */ /* 0x000e220000000a00 */
[----:B------:R-:W-:-:S07]  /*2ab0*/  ULDC.64 UR4, c[0x0][0x5c0] ;  /* 0x0001700000047ab9 */ /* 0x000fce0000000a00 */
[----:B------:R-:W1:Y:S08]  /*2ac0*/  LDC.64 R8, c[0x0][0x5b0] ;  /* 0x00016c00ff087b82 */ /* 0x000e700000000a00 */
[----:B------:R-:W2:Y:S01]  /*2ad0*/  LDC.64 R14, c[0x0][0x5a8] ;  /* 0x00016a00ff0e7b82 */ /* 0x000ea20000000a00 */
[-C--:B0-----:R-:W-:Y:S02]  /*2ae0*/  IMAD R6, R11, R102.reuse, RZ ;  /* 0x000000660b067224 */ /* 0x081fe400078e02ff */
[----:B------:R-:W-:-:S04]  /*2af0*/  IMAD.WIDE.U32 R104, R23, R102, R12 ;  /* 0x0000006617687225 */ /* 0x000fc800078e000c */
[----:B------:R-:W-:Y:S02]  /*2b00*/  IMAD R115, R23, R103, R6 ;  /* 0x0000006717737224 */ /* 0x000fe400078e0206 */
[-C--:B-1----:R-:W-:Y:S02]  /*2b10*/  IMAD R5, R109, R8.reuse, RZ ;  /* 0x000000086d057224 */ /* 0x082fe400078e02ff */
[----:B------:R-:W-:Y:S02]  /*2b20*/  IMAD.IADD R107, R105, 0x1, R115 ;  /* 0x00000001696b7824 */ /* 0x000fe400078e0273 */
[----:B------:R-:W-:Y:S02]  /*2b30*/  IMAD.MOV.U32 R106, RZ, RZ, R104 ;  /* 0x000000ffff6a7224 */ /* 0x000fe400078e0068 */
[C---:B------:R-:W-:Y:S02]  /*2b40*/  IMAD R103, R108.reuse, R9, R5 ;  /* 0x000000096c677224 */ /* 0x040fe400078e0205 */
[----:B------:R-:W-:-:S04]  /*2b50*/  IMAD.WIDE.U32 R6, R108, R8, R106 ;  /* 0x000000086c067225 */ /* 0x000fc800078e006a */
[----:B------:R-:W-:Y:S01]  /*2b60*/  IMAD.IADD R5, R7, 0x1, R103 ;  /* 0x0000000107057824 */ /* 0x000fe200078e0267 */
[----:B--2---:R-:W-:-:S04]  /*2b70*/  LEA R10, P1, R6, R14, 0x1 ;  /* 0x0000000e060a7211 */ /* 0x004fc800078208ff */
[----:B------:R-:W-:-:S05]  /*2b80*/  LEA.HI.X R11, R6, R15, R5, 0x1, P1 ;  /* 0x0000000f060b7211 */ /* 0x000fca00008f0c05 */
[----:B------:R0:W2:Y:S01]  /*2b90*/  @P0 LDG.E.LTC128B.U16 R5, desc[UR36][R10.64] ;  /* 0x000000240a050981 */ /* 0x0000a2000c1e1520 */
[----:B------:R-:W-:Y:S01]  /*2ba0*/  LEA R20, P1, R110, UR4, 0x1 ;  /* 0x000000046e147c11 */ /* 0x000fe2000f8208ff */
[----:B------:R-:W-:Y:S01]  /*2bb0*/  IMAD.WIDE.U32 R6, R108, R8, R12 ;  /* 0x000000086c067225 */ /* 0x000fe200078e000c */
[----:B------:R-:W-:Y:S01]  /*2bc0*/  ISETP.GT.AND P3, PT, R4, 0x1, PT ;  /* 0x000000010400780c */ /* 0x000fe20003f64270 */
[----:B------:R-:W-:Y:S02]  /*2bd0*/  BSSY B1, `(.L_x_34) ;  /* 0x0000012000017945 */ /* 0x000fe40003800000 */
[----:B------:R-:W-:Y:S01]  /*2be0*/  IMAD.IADD R7, R103, 0x1, R7 ;  /* 0x0000000167077824 */ /* 0x000fe200078e0207 */
[----:B------:R-:W-:Y:S01]  /*2bf0*/  P2R R120, PR, RZ, 0x8 ;  /* 0x00000008ff787803 */ /* 0x000fe20000000000 */
[----:B------:R-:W-:Y:S02]  /*2c00*/  IMAD.SHL.U32 R112, R8, 0x8, RZ ;  /* 0x0000000808707824 */ /* 0x000fe400078e00ff */
[----:B------:R-:W-:-:S04]  /*2c10*/  IMAD.WIDE.U32 R6, R23, R102, R6 ;  /* 0x0000006617067225 */ /* 0x000fc800078e0006 */
[----:B------:R-:W-:Y:S01]  /*2c20*/  IMAD.IADD R7, R115, 0x1, R7 ;  /* 0x0000000173077824 */ /* 0x000fe200078e0207 */
[----:B0-----:R-:W-:-:S04]  /*2c30*/  LEA R10, P2, R6, R14, 0x1 ;  /* 0x0000000e060a7211 */ /* 0x001fc800078408ff */
[----:B------:R-:W-:Y:S01]  /*2c40*/  LEA.HI.X R11, R6, R15, R7, 0x1, P2 ;  /* 0x0000000f060b7211 */ /* 0x000fe200010f0c07 */
[----:B--2---:R-:W-:-:S05]  /*2c50*/  HADD2.F32 R21, -RZ, R5.H0_H0 ;  /* 0x20000005ff157230 */ /* 0x004fca0000004100 */
[----:B------:R-:W-:-:S04]  /*2c60*/  FMUL R21, R21, R90 ;  /* 0x0000005a15157220 */ /* 0x000fc80000400000 */
[----:B------:R-:W-:Y:S01]  /*2c70*/  FFMA R56, R56, R22, R21 ;  /* 0x0000001638387223 */ /* 0x000fe20000000015 */
[----:B------:R-:W-:Y:S02]  /*2c80*/  LEA.HI.X R21, R110, UR5, R113, 0x1, P1 ;  /* 0x000000056e157c11 */ /* 0x000fe400088f0c71 */
[----:B------:R-:W-:Y:S02]  /*2c90*/  ISETP.GT.AND P1, PT, R3, RZ, P3 ;  /* 0x000000ff0300720c */ /* 0x000fe40001f24270 */
[----:B------:R-:W-:Y:S02]  /*2ca0*/  F2FP.F16.F32.PACK_AB R56, RZ, R56 ;  /* 0x00000038ff38723e */ /* 0x000fe400000000ff */
[----:B------:R-:W-:-:S03]  /*2cb0*/  SHF.L.U64.HI R113, R8, 0x3, R9 ;  /* 0x0000000308717819 */ /* 0x000fc60000010209 */
[----:B------:R0:W-:Y:S06]  /*2cc0*/  @P0 STG.E.U16 desc[UR36][R20.64], R56 ;  /* 0x0000003814000986 */ /* 0x0001ec000c101524 */
[----:B------:R-:W-:Y:S05]  /*2cd0*/  @!P1 BRA `(.L_x_35) ;  /* 0x0000000000049947 */ /* 0x000fea0003800000 */
[----:B------:R1:W5:Y:S02]  /*2ce0*/  LDG.E.LTC128B.U16 R5, desc[UR36][R10.64+0x2] ;  /* 0x000002240a057981 */ /* 0x000364000c1e1520 */
.L_x_35:
[----:B------:R-:W-:Y:S05]  /*2cf0*/  BSYNC B1 ;  /* 0x0000000000017941 */ /* 0x000fea0003800000 */
.L_x_34:
[----:B-----5:R-:W-:Y:S01]  /*2d00*/  HADD2.F32 R7, -RZ, R5.H0_H0 ;  /* 0x20000005ff077230 */ /* 0x020fe20000004100 */
[----:B------:R-:W-:Y:S01]  /*2d10*/  ISETP.GT.AND P0, PT, R3, 0x8, P5 ;  /* 0x000000080300780c */ /* 0x000fe20002f04270 */
[----:B------:R-:W-:Y:S01]  /*2d20*/  IMAD.WIDE.U32 R116, R108, R8, R112 ;  /* 0x000000086c747225 */ /* 0x000fe200078e0070 */
[----:B------:R-:W-:-:S03]  /*2d30*/  PRMT R119, R5, 0x7610, R119 ;  /* 0x0000761005777816 */ /* 0x000fc60000000077 */
[----:B------:R-:W-:Y:S01]  /*2d40*/  FMUL R6, R7, R90 ;  /* 0x0000005a07067220 */ /* 0x000fe20000400000 */
[----:B------:R-:W-:Y:S01]  /*2d50*/  IMAD.IADD R103, R103, 0x1, R117 ;  /* 0x0000000167677824 */ /* 0x000fe200078e0275 */
[----:B------:R-:W-:Y:S02]  /*2d60*/  IADD3 R7, P2, R104, R116, RZ ;  /* 0x0000007468077210 */ /* 0x000fe40007f5e0ff */
[----:B------:R-:W-:-:S03]  /*2d70*/  FFMA R57, R57, R22, R6 ;  /* 0x0000001639397223 */ /* 0x000fc60000000006 */
[----:B0-----:R-:W-:Y:S01]  /*2d80*/  IMAD.X R56, R103, 0x1, R107, P2 ;  /* 0x0000000167387824 */ /* 0x001fe200010e066b */
[C---:B------:R-:W-:Y:S02]  /*2d90*/  LEA R6, P2, R7.reuse, R14, 0x1 ;  /* 0x0000000e07067211 */ /* 0x040fe400078408ff */
[----:B------:R-:W-:Y:S02]  /*2da0*/  F2FP.F16.F32.PACK_AB R57, RZ, R57 ;  /* 0x00000039ff39723e */ /* 0x000fe400000000ff */
[----:B------:R-:W-:Y:S02]  /*2db0*/  LEA.HI.X R7, R7, R15, R56, 0x1, P2 ;  /* 0x0000000f07077211 */ /* 0x000fe400010f0c38 */
[----:B------:R-:W-:-:S05]  /*2dc0*/  PRMT R110, R57, 0x7610, R110 ;  /* 0x00007610396e7816 */ /* 0x000fca000000006e */
[----:B------:R0:W-:Y:S04]  /*2dd0*/  @P1 STG.E.U16 desc[UR36][R20.64+0x2], R110 ;  /* 0x0000026e14001986 */ /* 0x0001e8000c101524 */
[----:B------:R-:W2:Y:S01]  /*2de0*/  @P0 LDG.E.LTC128B.U16 R119, desc[UR36][R6.64] ;  /* 0x0000002406770981 */ /* 0x000ea2000c1e1520 */
[----:B------:R-:W-:Y:S01]  /*2df0*/  IADD3 R116, P1, R12, R116, RZ ;  /* 0x000000740c747210 */ /* 0x000fe20007f3e0ff */
[----:B------:R-:W-:Y:S01]  /*2e00*/  IMAD.SHL.U32 R121, R95, 0x2, RZ ;  /* 0x000000025f797824 */ /* 0x000fe200078e00ff */
[----:B------:R-:W-:Y:S03]  /*2e10*/  BSSY B1, `(.L_x_36) ;  /* 0x0000011000017945 */ /* 0x000fe60003800000 */
[----:B------:R-:W-:Y:S01]  /*2e20*/  IMAD.X R117, R13, 0x1, R103, P1 ;  /* 0x000000010d757824 */ /* 0x000fe200008e0667 */
[----:B0-----:R-:W-:Y:S01]  /*2e30*/  IADD3 R110, P2, R121, R20, RZ ;  /* 0x00000014796e7210 */ /* 0x001fe20007f5e0ff */
[----:B------:R-:W-:-:S04]  /*2e40*/  IMAD.WIDE.U32 R116, R23, R102, R116 ;  /* 0x0000006617747225 */ /* 0x000fc800078e0074 */
[----:B------:R-:W-:Y:S01]  /*2e50*/  IMAD.IADD R57, R115, 0x1, R117 ;  /* 0x0000000173397824 */ /* 0x000fe200078e0275 */
[----:B------:R-:W-:Y:S02]  /*2e60*/  SHF.L.U64.HI R117, R95, 0x1, R94 ;  /* 0x000000015f757819 */ /* 0x000fe4000001025e */
[----:B------:R-:W-:-:S03]  /*2e70*/  LEA R56, P1, R116, R14, 0x1 ;  /* 0x0000000e74387211 */ /* 0x000fc600078208ff */
[----:B------:R-:W-:Y:S01]  /*2e80*/  IMAD.X R111, R117, 0x1, R21, P2 ;  /* 0x00000001756f7824 */ /* 0x000fe200010e0615 */
[----:B------:R-:W-:Y:S02]  /*2e90*/  LEA.HI.X R57, R116, R15, R57, 0x1, P1 ;  /* 0x0000000f74397211 */ /* 0x000fe400008f0c39 */
[----:B------:R-:W-:Y:S01]  /*2ea0*/  ISETP.GT.AND P1, PT, R3, 0x8, P3 ;  /* 0x000000080300780c */ /* 0x000fe20001f24270 */
[----:B--2---:R-:W-:-:S05]  /*2eb0*/  HADD2.F32 R5, -RZ, R119.H0_H0 ;  /* 0x20000077ff057230 */ /* 0x004fca0000004100 */
[----:B------:R-:W-:-:S04]  /*2ec0*/  FMUL R5, R5, R90 ;  /* 0x0000005a05057220 */ /* 0x000fc80000400000 */
[----:B------:R-:W-:-:S05]  /*2ed0*/  FFMA R5, R58, R22, R5 ;  /* 0x000000163a057223 */ /* 0x000fca0000000005 */
[----:B------:R-:W-:-:S05]  /*2ee0*/  F2FP.F16.F32.PACK_AB R5, RZ, R5 ;  /* 0x00000005ff05723e */ /* 0x000fca00000000ff */
[----:B------:R0:W-:Y:S01]  /*2ef0*/  @P0 STG.E.U16 desc[UR36][R110.64], R5 ;  /* 0x000000056e000986 */ /* 0x0001e2000c101524 */
[----:B------:R-:W-:Y:S05]  /*2f00*/  @!P1 BRA `(.L_x_37) ;  /* 0x0000000000049947 */ /* 0x000fea0003800000 */
[----:B------:R2:W5:Y:S02]  /*2f10*/  LDG.E.LTC128B.U16 R119, desc[UR36][R56.64+0x2] ;  /* 0x0000022438777981 */ /* 0x000564000c1e1520 */
.L_x_37:
[----:B------:R-:W-:Y:S05]  /*2f20*/  BSYNC B1 ;  /* 0x0000000000017941 */ /* 0x000fea0003800000 */
.L_x_36:
[----:B0----5:R-:W-:Y:S01]  /*2f30*/  HADD2.F32 R5, -RZ, R119.H0_H0 ;  /* 0x20000077ff057230 */ /* 0x021fe20000004100 */
[----:B------:R-:W-:Y:S01]  /*2f40*/  ISETP.GT.AND P3, PT, R4, 0x8, PT ;  /* 0x000000080400780c */ /* 0x000fe20003f64270 */
[C---:B------:R-:W-:Y:S01]  /*2f50*/  IMAD.SHL.U32 R103, R96.reuse, 0x2, RZ ;  /* 0x0000000260677824 */ /* 0x040fe200078e00ff */
[----:B------:R-:W-:Y:S02]  /*2f60*/  BSSY B1, `(.L_x_38) ;  /* 0x000000f000017945 */ /* 0x000fe40003800000 */
[----:B------:R-:W-:Y:S01]  /*2f70*/  FMUL R58, R5, R90 ;  /* 0x0000005a053a7220 */ /* 0x000fe20000400000 */
[----:B------:R-:W-:Y:S02]  /*2f80*/  SHF.L.U64.HI R5, R96, 0x1, R93 ;  /* 0x0000000160057819 */ /* 0x000fe4000001025d */
[----:B------:R-:W-:Y:S01]  /*2f90*/  IADD3 R6, P0, P2, R103, R20, R121 ;  /* 0x0000001467067210 */ /* 0x000fe20007a1e079 */
[----:B------:R-:W-:Y:S01]  /*2fa0*/  FFMA R58, R59, R22, R58 ;  /* 0x000000163b3a7223 */ /* 0x000fe2000000003a */
[----:B------:R-:W-:Y:S01]  /*2fb0*/  IMAD.MOV.U32 R59, RZ, RZ, R111 ;  /* 0x000000ffff3b7224 */ /* 0x000fe200078e006f */
[----:B------:R-:W-:-:S02]  /*2fc0*/  P2R R116, PR, RZ, 0x8 ;  /* 0x00000008ff747803 */ /* 0x000fc40000000000 */
[--C-:B------:R-:W-:Y:S02]  /*2fd0*/  IADD3.X R7, R5, R21, R117.reuse, P0, P2 ;  /* 0x0000001505077210 */ /* 0x100fe400007e4475 */
[----:B------:R-:W-:Y:S02]  /*2fe0*/  F2FP.F16.F32.PACK_AB R58, RZ, R58 ;  /* 0x0000003aff3a723e */ /* 0x000fe400000000ff */
[----:B------:R-:W-:Y:S02]  /*2ff0*/  ISETP.GT.AND P0, PT, R3, RZ, P3 ;  /* 0x000000ff0300720c */ /* 0x000fe40001f04270 */
[----:B------:R-:W-:Y:S01]  /*3000*/  PRMT R117, R58, 0x7610, R117 ;  /* 0x000076103a757816 */ /* 0x000fe20000000075 */
[----:B------:R-:W-:-:S05]  /*3010*/  IMAD.MOV.U32 R58, RZ, RZ, R110 ;  /* 0x000000ffff3a7224 */ /* 0x000fca00078e006e */
[----:B------:R0:W-:Y:S05]  /*3020*/  @P1 STG.E.U16 desc[UR36][R58.64+0x2], R117 ;  /* 0x000002753a001986 */ /* 0x0001ea000c101524 */
[----:B------:R-:W-:Y:S05]  /*3030*/  @!P0 BRA `(.L_x_39) ;  /* 0x0000000000048947 */ /* 0x000fea0003800000 */
[----:B------:R3:W5:Y:S02]  /*3040*/  LDG.E.LTC128B.U16 R119, desc[UR36][R10.64+0x10] ;  /* 0x000010240a777981 */ /* 0x000764000c1e1520 */
.L_x_39:
[----:B------:R-:W-:Y:S05]  /*3050*/  BSYNC B1 ;  /* 0x0000000000017941 */ /* 0x000fea0003800000 */
.L_x_38:
[----:B0----5:R-:W-:Y:S01]  /*3060*/  HADD2.F32 R117, -RZ, R119.H0_H0 ;  /* 0x20000077ff757230 */ /* 0x021fe20000004100 */
[----:B------:R-:W-:Y:S01]  /*3070*/  ISETP.GT.AND P1, PT, R4, 0x9, PT ;  /* 0x000000090400780c */ /* 0x000fe20003f24270 */
[----:B------:R-:W-:Y:S03]  /*3080*/  BSSY B1, `(.L_x_40) ;  /* 0x0000009000017945 */ /* 0x000fe60003800000 */
[----:B------:R-:W-:Y:S01]  /*3090*/  FMUL R117, R117, R90 ;  /* 0x0000005a75757220 */ /* 0x000fe20000400000 */
[----:B------:R-:W-:-:S03]  /*30a0*/  P2R R121, PR, RZ, 0x2 ;  /* 0x00000002ff797803 */ /* 0x000fc60000000000 */
[----:B------:R-:W-:-:S05]  /*30b0*/  FFMA R117, R60, R22, R117 ;  /* 0x000000163c757223 */ /* 0x000fca0000000075 */
[----:B------:R-:W-:-:S05]  /*30c0*/  F2FP.F16.F32.PACK_AB R117, RZ, R117 ;  /* 0x00000075ff75723e */ /* 0x000fca00000000ff */
[----:B------:R0:W-:Y:S01]  /*30d0*/  @P0 STG.E.U16 desc[UR36][R20.64+0x10], R117 ;  /* 0x0000107514000986 */ /* 0x0001e2000c101524 */
[----:B------:R-:W-:-:S13]  /*30e0*/  ISETP.GT.AND P0, PT, R3, RZ, P1 ;  /* 0x000000ff0300720c */ /* 0x000fda0000f04270 */
[----:B0-----:R-:W-:Y:S05]  /*30f0*/  @!P0 BRA `(.L_x_41) ;  /* 0x0000000000048947 */ /* 0x001fea0003800000 */
[----:B------:R0:W5:Y:S02]  /*3100*/  LDG.E.LTC128B.U16 R119, desc[UR36][R10.64+0x12] ;  /* 0x000012240a777981 */ /* 0x000164000c1e1520 */
.L_x_41:
[----:B------:R-:W-:Y:S05]  /*3110*/  BSYNC B1 ;  /* 0x0000000000017941 */ /* 0x000fea0003800000 */
.L_x_40:
[----:B-----5:R-:W-:Y:S01]  /*3120*/  HADD2.F32 R117, -RZ, R119.H0_H0 ;  /* 0x20000077ff757230 */ /* 0x020fe20000004100 */
[----:B------:R-:W-:Y:S04]  /*3130*/  BSSY B1, `(.L_x_42) ;  /* 0x0000008000017945 */ /* 0x000fe80003800000 */
[----:B------:R-:W-:-:S04]  /*3140*/  FMUL R60, R117, R90 ;  /* 0x0000005a753c7220 */ /* 0x000fc80000400000 */
[----:B------:R-:W-:-:S05]  /*3150*/  FFMA R60, R61, R22, R60 ;  /* 0x000000163d3c7223 */ /* 0x000fca000000003c */
[----:B------:R-:W-:-:S05]  /*3160*/  F2FP.F16.F32.PACK_AB R60, RZ, R60 ;  /* 0x0000003cff3c723e */ /* 0x000fca00000000ff */
[----:B------:R4:W-:Y:S01]  /*3170*/  @P0 STG.E.U16 desc[UR36][R20.64+0x12], R60 ;  /* 0x0000123c14000986 */ /* 0x0009e2000c101524 */
[----:B------:R-:W-:-:S13]  /*3180*/  ISETP.GT.AND P0, PT, R3, 0x8, P3 ;  /* 0x000000080300780c */ /* 0x000fda0001f04270 */
[----:B----4-:R-:W-:Y:S05]  /*3190*/  @!P0 BRA `(.L_x_43) ;  /* 0x0000000000048947 */ /* 0x010fea0003800000 */
[----:B------:R4:W5:Y:S02]  /*31a0*/  LDG.E.LTC128B.U16 R119, desc[UR36][R56.64+0x10] ;  /* 0x0000102438777981 */ /* 0x000964000c1e1520 */
.L_x_43:
[----:B------:R-:W-:Y:S05]  /*31b0*/  BSYNC B1 ;  /* 0x0000000000017941 */ /* 0x000fea0003800000 */
.L_x_42:
[----:B-----5:R-:W-:Y:S01]  /*31c0*/  HADD2.F32 R61, -RZ, R119.H0_H0 ;  /* 0x20000077ff3d7230 */ /* 0x020fe20000004100 */
[----:B------:R-:W-:Y:S04]  /*31d0*/  BSSY B1, `(.L_x_44) ;  /* 0x000000a000017945 */ /* 0x000fe80003800000 */
[----:B------:R-:W-:-:S04]  /*31e0*/  FMUL R61, R61, R90 ;  /* 0x0000005a3d3d7220 */ /* 0x000fc80000400000 */
[----:B------:R-:W-:-:S05]  /*31f0*/  FFMA R61, R62, R22, R61 ;  /* 0x000000163e3d7223 */ /* 0x000fca000000003d */
[----:B------:R-:W-:-:S05]  /*3200*/  F2FP.F16.F32.PACK_AB R61, RZ, R61 ;  /* 0x0000003dff3d723e */ /* 0x000fca00000000ff */
[----:B------:R0:W-:Y:S01]  /*3210*/  @P0 STG.E.U16 desc[UR36][R58.64+0x10], R61 ;  /* 0x0000103d3a000986 */ /* 0x0001e2000c101524 */
[----:B------:R-:W-:-:S05]  /*3220*/  IADD3 R117, P0, R108, 0x80, RZ ;  /* 0x000000806c757810 */ /* 0x000fca0007f1e0ff */
[----:B------:R-:W-:Y:S01]  /*3230*/  IMAD.X R109, RZ, RZ, R109, P0 ;  /* 0x000000ffff6d7224 */ /* 0x000fe200000e066d */
[----:B------:R-:W-:-:S13]  /*3240*/  ISETP.GT.AND P0, PT, R3, 0x8, P1 ;  /* 0x000000080300780c */ /* 0x000fda0000f04270 */
[----:B0-----:R-:W-:Y:S05]  /*3250*/  @!P0 BRA `(.L_x_45) ;  /* 0x0000000000048947 */ /* 0x001fea0003800000 */
[----:B------:R0:W5:Y:S02]  /*3260*/  LDG.E.LTC128B.U16 R119, desc[UR36][R56.64+0x12] ;  /* 0x0000122438777981 */ /* 0x000164000c1e1520 */
.L_x_45:
[----:B------:R-:W-:Y:S05]  /*3270*/  BSYNC B1 ;  /* 0x0000000000017941 */ /* 0x000fea0003800000 */
.L_x_44:
[----:B-----5:R-:W-:Y:S01]  /*3280*/  HADD2.F32 R61, -RZ, R119.H0_H0 ;  /* 0x20000077ff3d7230 */ /* 0x020fe20000004100 */
[----:B------:R-:W-:Y:S01]  /*3290*/  ISETP.GT.AND P2, PT, R4, 0x10, PT ;  /* 0x000000100400780c */ /* 0x000fe20003f44270 */
[-C--:B------:R-:W-:Y:S01]  /*32a0*/  IMAD R62, R109, R8.reuse, RZ ;  /* 0x000000086d3e7224 */ /* 0x080fe200078e02ff */
[----:B------:R-:W-:Y:S01]  /*32b0*/  BSSY B1, `(.L_x_46) ;  /* 0x0000021000017945 */ /* 0x000fe20003800000 */
[----:B------:R-:W-:-:S04]  /*32c0*/  IMAD.WIDE.U32 R112, R117, R8, R112 ;  /* 0x0000000875707225 */ /* 0x000fc800078e0070 */
[----:B------:R-:W-:Y:S01]  /*32d0*/  FMUL R60, R61, R90 ;  /* 0x0000005a3d3c7220 */ /* 0x000fe20000400000 */
[----:B------:R-:W-:-:S03]  /*32e0*/  IMAD R105, R117, R9, R62 ;  /* 0x0000000975697224 */ /* 0x000fc600078e023e */
[----:B------:R-:W-:Y:S01]  /*32f0*/  FFMA R63, R63, R22, R60 ;  /* 0x000000163f3f7223 */ /* 0x000fe2000000003c */
[----:B------:R-:W-:-:S04]  /*3300*/  IMAD.WIDE.U32 R60, R117, R8, R12 ;  /* 0x00000008753c7225 */ /* 0x000fc800078e000c */
[----:B------:R-:W-:Y:S01]  /*3310*/  F2FP.F16.F32.PACK_AB R63, RZ, R63 ;  /* 0x0000003fff3f723e */ /* 0x000fe200000000ff */
[----:B------:R-:W-:-:S03]  /*3320*/  IMAD.IADD R61, R105, 0x1, R61 ;  /* 0x00000001693d7824 */ /* 0x000fc600078e023d */
[----:B------:R-:W-:Y:S01]  /*3330*/  PRMT R109, R63, 0x7610, R109 ;  /* 0x000076103f6d7816 */ /* 0x000fe2000000006d */
[----:B------:R-:W-:-:S04]  /*3340*/  IMAD.WIDE.U32 R62, R117, R8, R106 ;  /* 0x00000008753e7225 */ /* 0x000fc800078e006a */
[----:B------:R1:W-:Y:S01]  /*3350*/  @P0 STG.E.U16 desc[UR36][R58.64+0x12], R109 ;  /* 0x0000126d3a000986 */ /* 0x0003e2000c101524 */
[----:B------:R-:W-:Y:S02]  /*3360*/  IMAD.IADD R9, R63, 0x1, R105 ;  /* 0x000000013f097824 */ /* 0x000fe400078e0269 */
[----:B------:R-:W-:Y:S02]  /*3370*/  IMAD.IADD R105, R105, 0x1, R113 ;  /* 0x0000000169697824 */ /* 0x000fe400078e0271 */
[----:B-1----:R-:W-:Y:S01]  /*3380*/  IMAD.WIDE.U32 R108, R23, R102, R60 ;  /* 0x00000066176c7225 */ /* 0x002fe200078e003c */
[----:B------:R-:W-:-:S04]  /*3390*/  LEA R60, P0, R62, R14, 0x1 ;  /* 0x0000000e3e3c7211 */ /* 0x000fc800078008ff */
[----:B------:R-:W-:Y:S01]  /*33a0*/  LEA.HI.X R61, R62, R15, R9, 0x1, P0 ;  /* 0x0000000f3e3d7211 */ /* 0x000fe200000f0c09 */
[----:B------:R-:W-:Y:S01]  /*33b0*/  IMAD.IADD R9, R115, 0x1, R109 ;  /* 0x0000000173097824 */ /* 0x000fe200078e026d */
[----:B------:R-:W-:-:S04]  /*33c0*/  LEA R8, P0, R108, R14, 0x1 ;  /* 0x0000000e6c087211 */ /* 0x000fc800078008ff */
[----:B------:R-:W-:Y:S02]  /*33d0*/  LEA.HI.X R9, R108, R15, R9, 0x1, P0 ;  /* 0x0000000f6c097211 */ /* 0x000fe400000f0c09 */
[----:B------:R-:W-:-:S05]  /*33e0*/  IADD3 R104, P0, R104, R112, RZ ;  /* 0x0000007068687210 */ /* 0x000fca0007f1e0ff */
[----:B------:R-:W-:Y:S01]  /*33f0*/  IMAD.X R106, R105, 0x1, R107, P0 ;  /* 0x00000001696a7824 */ /* 0x000fe200000e066b */
[----:B------:R-:W-:-:S05]  /*3400*/  IADD3 R62, P0, R12, R112, RZ ;  /* 0x000000700c3e7210 */ /* 0x000fca0007f1e0ff */
[----:B------:R-:W-:Y:S01]  /*3410*/  IMAD.X R63, R13, 0x1, R105, P0 ;  /* 0x000000010d3f7824 */ /* 0x000fe200000e0669 */
[----:B------:R-:W-:Y:S01]  /*3420*/  LEA R12, P0, R104, R14, 0x1 ;  /* 0x0000000e680c7211 */ /* 0x000fe200078008ff */
[----:B------:R-:W-:-:S03]  /*3430*/  IMAD.WIDE.U32 R62, R23, R102, R62 ;  /* 0x00000066173e7225 */ /* 0x000fc600078e003e */
[----:B------:R-:W-:Y:S02]  /*3440*/  LEA.HI.X R13, R104, R15, R106, 0x1, P0 ;  /* 0x0000000f680d7211 */ /* 0x000fe400000f0c6a */
[----:B------:R-:W-:Y:S01]  /*3450*/  P2R R102, PR, RZ, 0x4 ;  /* 0x00000004ff667803 */ /* 0x000fe20000000000 */
[----:B------:R-:W-:Y:S01]  /*3460*/  IMAD.IADD R115, R115, 0x1, R63 ;  /* 0x0000000173737824 */ /* 0x000fe200078e023f */
[----:B------:R-:W-:-:S04]  /*3470*/  LEA R14, P0, R62, R14, 0x1 ;  /* 0x0000000e3e0e7211 */ /* 0x000fc800078008ff */
[----:B------:R-:W-:Y:S02]  /*3480*/  LEA.HI.X R15, R62, R15, R115, 0x1, P0 ;  /* 0x0000000f3e0f7211 */ /* 0x000fe400000f0c73 */
[----:B------:R-:W-:-:S13]  /*3490*/  ISETP.GT.AND P0, PT, R3, RZ, P2 ;  /* 0x000000ff0300720c */ /* 0x000fda0001704270 */
[----:B------:R-:W-:Y:S05]  /*34a0*/  @!P0 BRA `(.L_x_47) ;  /* 0x0000000000048947 */ /* 0x000fea0003800000 */
[----:B------:R1:W5:Y:S02]  /*34b0*/  LDG.E.LTC128B.U16 R119, desc[UR36][R10.64+0x20] ;  /* 0x000020240a777981 */ /* 0x000364000c1e1520 */
.L_x_47:
[----:B------:R-:W-:Y:S05]  /*34c0*/  BSYNC B1 ;  /* 0x0000000000017941 */ /* 0x000fea0003800000 */
.L_x_46:
[----:B-----5:R-:W-:Y:S01]  /*34d0*/  HADD2.F32 R23, -RZ, R119.H0_H0 ;  /* 0x20000077ff177230 */ /* 0x020fe20000004100 */
        /* <DEDUP_REMOVED lines=10> */
.L_x_49:
[----:B------:R-:W-:Y:S05]  /*3580*/  BSYNC B1 ;  /* 0x0000000000017941 */ /* 0x000fea0003800000 */
.L_x_48:
[----:B-----5:R-:W-:Y:S01]  /*3590*/  HADD2.F32 R23, -RZ, R119.H0_H0 ;  /* 0x20000077ff177230 */ /* 0x020fe20000004100 */
[----:B------:R-:W-:Y:S04]  /*35a0*/  BSSY B1, `(.L_x_50) ;  /* 0x0000008000017945 */ /* 0x000fe80003800000 */
[----:B------:R-:W-:-:S04]  /*35b0*/  FMUL R62, R23, R90 ;  /* 0x0000005a173e7220 */ /* 0x000fc80000400000 */
[----:B------:R-:W-:-:S05]  /*35c0*/  FFMA R62, R65, R22, R62 ;  /* 0x00000016413e7223 */ /* 0x000fca000000003e */
[----:B------:R-:W-:-:S05]  /*35d0*/  F2FP.F16.F32.PACK_AB R62, RZ, R62 ;  /* 0x0000003eff3e723e */ /* 0x000fca00000000ff */
[----:B------:R0:W-:Y:S01]  /*35e0*/  @P0 STG.E.U16 desc[UR36][R20.64+0x22], R62 ;  /* 0x0000223e14000986 */ /* 0x0001e2000c101524 */
[----:B------:R-:W-:-:S13]  /*35f0*/  ISETP.GT.AND P0, PT, R3, 0x8, P2 ;  /* 0x000000080300780c */ /* 0x000fda0001704270 */
[----:B0-----:R-:W-:Y:S05]  /*3600*/  @!P0 BRA `(.L_x_51) ;  /* 0x0000000000048947 */ /* 0x001fea0003800000 */
[----:B------:R0:W5:Y:S02]  /*3610*/  LDG.E.LTC128B.U16 R119, desc[UR36][R56.64+0x20] ;  /* 0x0000202438777981 */ /* 0x000164000c1e1520 */
.L_x_51:
[----:B------:R-:W-:Y:S05]  /*3620*/  BSYNC B1 ;  /* 0x0000000000017941 */ /* 0x000fea0003800000 */
.L_x_50:
        /* <DEDUP_REMOVED lines=9> */
.L_x_53:
[----:B------:R-:W-:Y:S05]  /*36c0*/  BSYNC B1 ;  /* 0x0000000000017941 */ /* 0x000fea0003800000 */
.L_x_52:
        /* <DEDUP_REMOVED lines=11> */
.L_x_55:
[----:B------:R-:W-:Y:S05]  /*3780*/  BSYNC B1 ;  /* 0x0000000000017941 */ /* 0x000fea0003800000 */
.L_x_54:
[----:B-----5:R-:W-:Y:S01]  /*3790*/  HADD2.F32 R23, -RZ, R119.H0_H0 ;  /* 0x20000077ff177230 */ /* 0x020fe20000004100 */
[----:B------:R-:W-:Y:S01]  /*37a0*/  ISETP.GT.AND P1, PT, R4, 0x19, PT ;  /* 0x000000190400780c */ /* 0x000fe20003f24270 */
[----:B------:R-:W-:Y:S03]  /*37b0*/  BSSY B1, `(.L_x_56) ;  /* 0x0000009000017945 */ /* 0x000fe60003800000 */
[----:B------:R-:W-:-:S04]  /*37c0*/  FMUL R23, R23, R90 ;  /* 0x0000005a17177220 */ /* 0x000fc80000400000 */
[----:B------:R-:W-:Y:S01]  /*37d0*/  FFMA R23, R68, R22, R23 ;  /* 0x0000001644177223 */ /* 0x000fe20000000017 */
[----:B------:R-:W-:-:S04]  /*37e0*/  P2R R68, PR, RZ, 0x2 ;  /* 0x00000002ff447803 */ /* 0x000fc80000000000 */
[----:B------:R-:W-:-:S05]  /*37f0*/  F2FP.F16.F32.PACK_AB R23, RZ, R23 ;  /* 0x00000017ff17723e */ /* 0x000fca00000000ff */
[----:B------:R0:W-:Y:S01]  /*3800*/  @P0 STG.E.U16 desc[UR36][R20.64+0x30], R23 ;  /* 0x0000301714000986 */ /* 0x0001e2000c101524 */
[----:B------:R-:W-:-:S13]  /*3810*/  ISETP.GT.AND P0, PT, R3, RZ, P1 ;  /* 0x000000ff0300720c */ /* 0x000fda0000f04270 */
[----:B0-----:R-:W-:Y:S05]  /*3820*/  @!P0 BRA `(.L_x_57) ;  /* 0x0000000000048947 */ /* 0x001fea0003800000 */
[----:B------:R0:W5:Y:S02]  /*3830*/  LDG.E.LTC128B.U16 R119, desc[UR36][R10.64+0x32] ;  /* 0x000032240a777981 */ /* 0x000164000c1e1520 */
.L_x_57:
[----:B------:R-:W-:Y:S05]  /*3840*/  BSYNC B1 ;  /* 0x0000000000017941 */ /* 0x000fea0003800000 */
.L_x_56:
        /* <DEDUP_REMOVED lines=9> */
.L_x_59:
[----:B------:R-:W-:Y:S05]  /*38e0*/  BSYNC B1 ;  /* 0x0000000000017941 */ /* 0x000fea0003800000 */
.L_x_58:
        /* <DEDUP_REMOVED lines=9> */
.L_x_61:
[----:B------:R-:W-:Y:S05]  /*3980*/  BSYNC B1 ;  /* 0x0000000000017941 */ /* 0x000fea0003800000 */
.L_x_60:
        /* <DEDUP_REMOVED lines=11> */
.L_x_63:
[----:B------:R-:W-:Y:S05]  /*3a40*/  BSYNC B1 ;  /* 0x0000000000017941 */ /* 0x000fea0003800000 */
.L_x_62:
        /* <DEDUP_REMOVED lines=11> */
.L_x_65:
[----:B------:R-:W-:Y:S05]  /*3b00*/  BSYNC B1 ;  /* 0x0000000000017941 */ /* 0x000fea0003800000 */
.L_x_64:
        /* <DEDUP_REMOVED lines=9> */
.L_x_67:
[----:B------:R-:W-:Y:S05]  /*3ba0*/  BSYNC B1 ;  /* 0x0000000000017941 */ /* 0x000fea0003800000 */
.L_x_66:
        /* <DEDUP_REMOVED lines=9> */
.L_x_69:
[----:B------:R-:W-:Y:S05]  /*3c40*/  BSYNC B1 ;  /* 0x0000000000017941 */ /* 0x000fea0003800000 */
.L_x_68:
        /* <DEDUP_REMOVED lines=11> */
.L_x_71:
[----:B------:R-:W-:Y:S05]  /*3d00*/  BSYNC B1 ;  /* 0x0000000000017941 */ /* 0x000fea0003800000 */
.L_x_70:
[----:B-----5:R-:W-:Y:S01]  /*3d10*/  HADD2.F32 R23, -RZ, R119.H0_H0 ;  /* 0x20000077ff177230 */ /* 0x020fe20000004100 */
[----:B------:R-:W-:Y:S01]  /*3d20*/  ISETP.GT.AND P4, PT, R4, 0x29, PT ;  /* 0x000000290400780c */ /* 0x000fe20003f84270 */
[----:B------:R-:W-:Y:S03]  /*3d30*/  BSSY B1, `(.L_x_72) ;  /* 0x0000009000017945 */ /* 0x000fe60003800000 */
[----:B------:R-:W-:-:S04]  /*3d40*/  FMUL R23, R23, R90 ;  /* 0x0000005a17177220 */ /* 0x000fc80000400000 */
[----:B------:R-:W-:-:S05]  /*3d50*/  FFMA R23, R76, R22, R23 ;  /* 0x000000164c177223 */ /* 0x000fca0000000017 */
[----:B------:R-:W-:-:S05]  /*3d60*/  F2FP.F16.F32.PACK_AB R23, RZ, R23 ;  /* 0x00000017ff17723e */ /* 0x000fca00000000ff */
[----:B------:R1:W-:Y:S01]  /*3d70*/  @P0 STG.E.U16 desc[UR36][R20.64+0x50], R23 ;  /* 0x0000501714000986 */ /* 0x0003e2000c101524 */
[----:B------:R-:W-:Y:S02]  /*3d80*/  ISETP.GT.AND P0, PT, R3, RZ, P4 ;  /* 0x000000ff0300720c */ /* 0x000fe40002704270 */
[----:B-1----:R-:W-:-:S11]  /*3d90*/  P2R R23, PR, RZ, 0x10 ;  /* 0x00000010ff177803 */ /* 0x002fd60000000000 */
[----:B------:R-:W-:Y:S05]  /*3da0*/  @!P0 BRA `(.L_x_73) ;  /* 0x0000000000048947 */ /* 0x000fea0003800000 */
[----:B------:R1:W5:Y:S02]  /*3db0*/  LDG.E.LTC128B.U16 R119, desc[UR36][R10.64+0x52] ;  /* 0x000052240a777981 */ /* 0x000364000c1e1520 */
.L_x_73:
[----:B------:R-:W-:Y:S05]  /*3dc0*/  BSYNC B1 ;  /* 0x0000000000017941 */ /* 0x000fea0003800000 */
.L_x_72:
        /* <DEDUP_REMOVED lines=9> */
.L_x_75:
[----:B------:R-:W-:Y:S05]  /*3e60*/  BSYNC B1 ;  /* 0x0000000000017941 */ /* 0x000fea0003800000 */
.L_x_74:
        /* <DEDUP_REMOVED lines=9> */
.L_x_77:
[----:B------:R-:W-:Y:S05]  /*3f00*/  BSYNC B1 ;  /* 0x0000000000017941 */ /* 0x000fea0003800000 */
.L_x_76:
[----:B-----5:R-:W-:Y:S01]  /*3f10*/  HADD2.F32 R23, -RZ, R119.H0_H0 ;  /* 0x20000077ff177230 */ /* 0x020fe20000004100 */
[----:B------:R-:W-:Y:S01]  /*3f20*/  ISETP.GT.AND P6, PT, R4, 0x30, PT ;  /* 0x000000300400780c */ /* 0x000fe20003fc4270 */
[----:B------:R-:W-:Y:S03]  /*3f30*/  BSSY B1, `(.L_x_78) ;  /* 0x0000008000017945 */ /* 0x000fe60003800000 */
[----:B------:R-:W-:-:S04]  /*3f40*/  FMUL R62, R23, R90 ;  /* 0x0000005a173e7220 */ /* 0x000fc80000400000 */
[----:B------:R-:W-:-:S05]  /*3f50*/  FFMA R62, R79, R22, R62 ;  /* 0x000000164f3e7223 */ /* 0x000fca000000003e */
[----:B------:R-:W-:-:S05]  /*3f60*/  F2FP.F16.F32.PACK_AB R62, RZ, R62 ;  /* 0x0000003eff3e723e */ /* 0x000fca00000000ff */
[----:B------:R0:W-:Y:S01]  /*3f70*/  @P0 STG.E.U16 desc[UR36][R58.64+0x52], R62 ;  /* 0x0000523e3a000986 */ /* 0x0001e2000c101524 */
[----:B------:R-:W-:-:S13]  /*3f80*/  ISETP.GT.AND P0, PT, R3, RZ, P6 ;  /* 0x000000ff0300720c */ /* 0x000fda0003704270 */
[----:B0-----:R-:W-:Y:S05]  /*3f90*/  @!P0 BRA `(.L_x_79) ;  /* 0x0000000000048947 */ /* 0x001fea0003800000 */
[----:B------:R0:W5:Y:S02]  /*3fa0*/  LDG.E.LTC128B.U16 R119, desc[UR36][R10.64+0x60] ;  /* 0x000060240a777981 */ /* 0x000164000c1e1520 */
.L_x_79:
[----:B------:R-:W-:Y:S05]  /*3fb0*/  BSYNC B1 ;  /* 0x0000000000017941 */ /* 0x000fea0003800000 */
.L_x_78:
        /* <DEDUP_REMOVED lines=10> */
.L_x_81:
[----:B------:R-:W-:Y:S05]  /*4060*/  BSYNC B1 ;  /* 0x0000000000017941 */ /* 0x000fea0003800000 */
.L_x_80:
        /* <DEDUP_REMOVED lines=9> */
.L_x_83:
[----:B------:R-:W-:Y:S05]  /*4100*/  BSYNC B1 ;  /* 0x0000000000017941 */ /* 0x000fea0003800000 */
.L_x_82:
        /* <DEDUP_REMOVED lines=9> */
.L_x_85:
[----:B------:R-:W-:Y:S05]  /*41a0*/  BSYNC B1 ;  /* 0x0000000000017941 */ /* 0x000fea0003800000 */
.L_x_84:
        /* <DEDUP_REMOVED lines=10> */
.L_x_87:
[----:B------:R-:W-:Y:S05]  /*4250*/  BSYNC B1 ;  /* 0x0000000000017941 */ /* 0x000fea0003800000 */
.L_x_86:
[----:B-----5:R-:W-:Y:S01]  /*4260*/  HADD2.F32 R23, -RZ, R119.H0_H0 ;  /* 0x20000077ff177230 */ /* 0x020fe20000004100 */
[----:B------:R-:W-:Y:S04]  /*4270*/  BSSY B1, `(.L_x_88) ;  /* 0x000000f000017945 */ /* 0x000fe80003800000 */
[----:B------:R-:W-:-:S04]  /*4280*/  FMUL R23, R23, R90 ;  /* 0x0000005a17177220 */ /* 0x000fc80000400000 */
[----:B------:R-:W-:-:S05]  /*4290*/  FFMA R23, R84, R22, R23 ;  /* 0x0000001654177223 */ /* 0x000fca0000000017 */
[----:B------:R-:W-:-:S05]  /*42a0*/  F2FP.F16.F32.PACK_AB R23, RZ, R23 ;  /* 0x00000017ff17723e */ /* 0x000fca00000000ff */
[----:B------:R0:W-:Y:S01]  /*42b0*/  @P0 STG.E.U16 desc[UR36][R20.64+0x70], R23 ;  /* 0x0000701714000986 */ /* 0x0001e2000c101524 */
[----:B------:R-:W-:-:S05]  /*42c0*/  IADD3 R64, P0, R103, R110, RZ ;  /* 0x0000006e67407210 */ /* 0x000fca0007f1e0ff */
[----:B------:R-:W-:Y:S01]  /*42d0*/  IMAD.X R65, R5, 0x1, R111, P0 ;  /* 0x0000000105417824 */ /* 0x000fe200000e066f */
[----:B------:R-:W-:-:S05]  /*42e0*/  IADD3 R66, P0, R103, R110, RZ ;  /* 0x0000006e67427210 */ /* 0x000fca0007f1e0ff */
[----:B------:R-:W-:Y:S01]  /*42f0*/  IMAD.X R67, R5, 0x1, R111, P0 ;  /* 0x0000000105437824 */ /* 0x000fe200000e066f */
[----:B------:R-:W-:-:S05]  /*4300*/  IADD3 R62, P0, R103, R20, RZ ;  /* 0x00000014673e7210 */ /* 0x000fca0007f1e0ff */
[----:B------:R-:W-:Y:S01]  /*4310*/  IMAD.X R63, R5, 0x1, R21, P0 ;  /* 0x00000001053f7824 */ /* 0x000fe200000e0615 */
[----:B------:R-:W-:-:S04]  /*4320*/  ISETP.GT.AND P0, PT, R4, 0x39, PT ;  /* 0x000000390400780c */ /* 0x000fc80003f04270 */
[----:B------:R-:W-:-:S13]  /*4330*/  ISETP.GT.AND P3, PT, R3, RZ, P0 ;  /* 0x000000ff0300720c */ /* 0x000fda0000764270 */
[----:B0-----:R-:W-:Y:S05]  /*4340*/  @!P3 BRA `(.L_x_89) ;  /* 0x000000000004b947 */ /* 0x001fea0003800000 */
[----:B------:R0:W5:Y:S02]  /*4350*/  LDG.E.LTC128B.U16 R119, desc[UR36][R10.64+0x72] ;  /* 0x000072240a777981 */ /* 0x000164000c1e1520 */
.L_x_89:
[----:B------:R-:W-:Y:S05]  /*4360*/  BSYNC B1 ;  /* 0x0000000000017941 */ /* 0x000fea0003800000 */
.L_x_88:
        /* <DEDUP_REMOVED lines=9> */
.L_x_91:
[----:B------:R-:W-:Y:S05]  /*4400*/  BSYNC B1 ;  /* 0x0000000000017941 */ /* 0x000fea0003800000 */
.L_x_90:
        /* <DEDUP_REMOVED lines=9> */
.L_x_93:
[----:B------:R-:W-:Y:S05]  /*44a0*/  BSYNC B1 ;  /* 0x0000000000017941 */ /* 0x000fea0003800000 */
.L_x_92:
[----:B-----5:R-:W-:-:S05]  /*44b0*/  HADD2.F32 R5, -RZ, R119.H0_H0 ;  /* 0x20000077ff057230 */ /* 0x020fca0000004100 */
[----:B------:R-:W-:-:S04]  /*44c0*/  FMUL R4, R5, R90 ;  /* 0x0000005a05047220 */ /* 0x000fc80000400000 */
[----:B------:R-:W-:-:S05]  /*44d0*/  FFMA R4, R87, R22, R4 ;  /* 0x0000001657047223 */ /* 0x000fca0000000004 */
[----:B------:R-:W-:-:S05]  /*44e0*/  F2FP.F16.F32.PACK_AB R4, RZ, R4 ;  /* 0x00000004ff04723e */ /* 0x000fca00000000ff */
[----:B------:R0:W-:Y:S01]  /*44f0*/  @P3 STG.E.U16 desc[UR36][R58.64+0x72], R4 ;  /* 0x000072043a003986 */ /* 0x0001e2000c101524 */
[----:B------:R-:W-:-:S13]  /*4500*/  ISETP.GT.AND P3, PT, R3, 0x80, P5 ;  /* 0x000000800300780c */ /* 0x000fda0002f64270 */
[----:B------:R-:W2:Y:S01]  /*4510*/  @P3 LDG.E.LTC128B.U16 R119, desc[UR36][R60.64] ;  /* 0x000000243c773981 */ /* 0x000ea2000c1e1520 */
[----:B------:R-:W-:Y:S01]  /*4520*/  BSSY B1, `(.L_x_94) ;  /* 0x000000a000017945 */ /* 0x000fe20003800000 */
[----:B--2---:R-:W-:-:S05]  /*4530*/  HADD2.F32 R5, -RZ, R119.H0_H0 ;  /* 0x20000077ff057230 */ /* 0x004fca0000004100 */
[----:B------:R-:W-:-:S04]  /*4540*/  FMUL R5, R5, R90 ;  /* 0x0000005a05057220 */ /* 0x000fc80000400000 */
[----:B------:R-:W-:-:S05]  /*4550*/  FFMA R5, R24, R22, R5 ;  /* 0x0000001618057223 */ /* 0x000fca0000000005 */
[----:B------:R-:W-:-:S05]  /*4560*/  F2FP.F16.F32.PACK_AB R5, RZ, R5 ;  /* 0x00000005ff05723e */ /* 0x000fca00000000ff */
[----:B------:R0:W-:Y:S01]  /*4570*/  @P3 STG.E.U16 desc[UR36][R62.64], R5 ;  /* 0x000000053e003986 */ /* 0x0001e2000c101524 */
[----:B------:R-:W-:-:S04]  /*4580*/  ISETP.NE.AND P3, PT, R120, RZ, PT ;  /* 0x000000ff7800720c */ /* 0x000fc80003f65270 */
[----:B------:R-:W-:-:S13]  /*4590*/  ISETP.GT.AND P3, PT, R3, 0x80, P3 ;  /* 0x000000800300780c */ /* 0x000fda0001f64270 */
[----:B0-----:R-:W-:Y:S05]  /*45a0*/  @!P3 BRA `(.L_x_95) ;  /* 0x000000000004b947 */ /* 0x001fea0003800000 */
[----:B------:R0:W5:Y:S02]  /*45b0*/  LDG.E.LTC128B.U16 R119, desc[UR36][R8.64+0x2] ;  /* 0x0000022408777981 */ /* 0x000164000c1e1520 */
.L_x_95:
[----:B------:R-:W-:Y:S05]  /*45c0*/  BSYNC B1 ;  /* 0x0000000000017941 */ /* 0x000fea0003800000 */
.L_x_94:
[----:B-----5:R-:W-:Y:S01]  /*45d0*/  HADD2.F32 R5, -RZ, R119.H0_H0 ;  /* 0x20000077ff057230 */ /* 0x020fe20000004100 */
[----:B------:R-:W-:Y:S01]  /*45e0*/  ISETP.GT.AND P5, PT, R3, 0x88, P5 ;  /* 0x000000880300780c */ /* 0x000fe20002fa4270 */
[----:B------:R-:W-:Y:S03]  /*45f0*/  BSSY B1, `(.L_x_96) ;  /* 0x000000a000017945 */ /* 0x000fe60003800000 */
[----:B------:R-:W-:Y:S01]  /*4600*/  FMUL R4, R5, R90 ;  /* 0x0000005a05047220 */ /* 0x000fe20000400000 */
[----:B------:R-:W-:-:S03]  /*4610*/  @P3 IMAD.MOV.U32 R5, RZ, RZ, R63 ;  /* 0x000000ffff053224 */ /* 0x000fc600078e003f */
[----:B------:R-:W-:-:S05]  /*4620*/  FFMA R4, R25, R22, R4 ;  /* 0x0000001619047223 */ /* 0x000fca0000000004 */
[----:B------:R-:W-:-:S04]  /*4630*/  F2FP.F16.F32.PACK_AB R4, RZ, R4 ;  /* 0x00000004ff04723e */ /* 0x000fc800000000ff */
[----:B-1-3--:R-:W-:Y:S01]  /*4640*/  PRMT R10, R4, 0x7610, R10 ;  /* 0x00007610040a7816 */ /* 0x00afe2000000000a */
[----:B------:R-:W-:-:S05]  /*4650*/  @P3 IMAD.MOV.U32 R4, RZ, RZ, R62 ;  /* 0x000000ffff043224 */ /* 0x000fca00078e003e */
[----:B------:R1:W-:Y:S01]  /*4660*/  @P3 STG.E.U16 desc[UR36][R4.64+0x2], R10 ;  /* 0x0000020a04003986 */ /* 0x0003e2000c101524 */
[----:B------:R-:W-:Y:S05]  /*4670*/  @!P5 BRA `(.L_x_97) ;  /* 0x000000000004d947 */ /* 0x000fea0003800000 */
[----:B------:R2:W5:Y:S02]  /*4680*/  LDG.E.LTC128B.U16 R119, desc[UR36][R12.64] ;  /* 0x000000240c777981 */ /* 0x000564000c1e1520 */
.L_x_97:
[----:B------:R-:W-:Y:S05]  /*4690*/  BSYNC B1 ;  /* 0x0000000000017941 */ /* 0x000fea0003800000 */
.L_x_96:
[----:B-1---5:R-:W-:Y:S01]  /*46a0*/  HADD2.F32 R5, -RZ, R119.H0_H0 ;  /* 0x20000077ff057230 */ /* 0x022fe20000004100 */
[----:B------:R-:W-:Y:S01]  /*46b0*/  ISETP.NE.AND P3, PT, R120, RZ, PT ;  /* 0x000000ff7800720c */ /* 0x000fe20003f65270 */
[----:B------:R-:W-:Y:S03]  /*46c0*/  BSSY B1, `(.L_x_98) ;  /* 0x0000008000017945 */ /* 0x000fe60003800000 */
[----:B------:R-:W-:Y:S01]  /*46d0*/  FMUL R5, R5, R90 ;  /* 0x0000005a05057220 */ /* 0x000fe20000400000 */
[----:B------:R-:W-:-:S03]  /*46e0*/  ISETP.GT.AND P3, PT, R3, 0x88, P3 ;  /* 0x000000880300780c */ /* 0x000fc60001f64270 */
[----:B------:R-:W-:-:S05]  /*46f0*/  FFMA R5, R26, R22, R5 ;  /* 0x000000161a057223 */ /* 0x000fca0000000005 */
[----:B------:R-:W-:-:S05]  /*4700*/  F2FP.F16.F32.PACK_AB R5, RZ, R5 ;  /* 0x00000005ff05723e */ /* 0x000fca00000000ff */
[----:B------:R1:W-:Y:S01]  /*4710*/  @P5 STG.E.U16 desc[UR36][R64.64], R5 ;  /* 0x0000000540005986 */ /* 0x0003e2000c101524 */
[----:B------:R-:W-:Y:S05]  /*4720*/  @!P3 BRA `(.L_x_99) ;  /* 0x000000000004b947 */ /* 0x000fea0003800000 */
[----:B------:R3:W5:Y:S02]  /*4730*/  LDG.E.LTC128B.U16 R119, desc[UR36][R14.64+0x2] ;  /* 0x000002240e777981 */ /* 0x000764000c1e1520 */
.L_x_99:
[----:B------:R-:W-:Y:S05]  /*4740*/  BSYNC B1 ;  /* 0x0000000000017941 */ /* 0x000fea0003800000 */
.L_x_98:
[----:B-1---5:R-:W-:Y:S01]  /*4750*/  HADD2.F32 R5, -RZ, R119.H0_H0 ;  /* 0x20000077ff057230 */ /* 0x022fe20000004100 */
[----:B------:R-:W-:Y:S01]  /*4760*/  ISETP.NE.AND P5, PT, R116, RZ, PT ;  /* 0x000000ff7400720c */ /* 0x000fe20003fa5270 */
[----:B------:R-:W-:Y:S03]  /*4770*/  BSSY B1, `(.L_x_100) ;  /* 0x0000008000017945 */ /* 0x000fe60003800000 */
[----:B------:R-:W-:-:S04]  /*4780*/  FMUL R4, R5, R90 ;  /* 0x0000005a05047220 */ /* 0x000fc80000400000 */
[----:B------:R-:W-:-:S05]  /*4790*/  FFMA R4, R27, R22, R4 ;  /* 0x000000161b047223 */ /* 0x000fca0000000004 */
[----:B------:R-:W-:-:S05]  /*47a0*/  F2FP.F16.F32.PACK_AB R4, RZ, R4 ;  /* 0x00000004ff04723e */ /* 0x000fca00000000ff */
[----:B------:R1:W-:Y:S01]  /*47b0*/  @P3 STG.E.U16 desc[UR36][R66.64+0x2], R4 ;  /* 0x0000020442003986 */ /* 0x0003e2000c101524 */
[----:B------:R-:W-:-:S13]  /*47c0*/  ISETP.GT.AND P3, PT, R3, 0x80, P5 ;  /* 0x000000800300780c */ /* 0x000fda0002f64270 */
[----:B-1----:R-:W-:Y:S05]  /*47d0*/  @!P3 BRA `(.L_x_101) ;  /* 0x000000000004b947 */ /* 0x002fea0003800000 */
[----:B------:R1:W5:Y:S02]  /*47e0*/  LDG.E.LTC128B.U16 R119, desc[UR36][R8.64+0x10] ;  /* 0x0000102408777981 */ /* 0x000364000c1e1520 */
.L_x_101:
[----:B------:R-:W-:Y:S05]  /*47f0*/  BSYNC B1 ;  /* 0x0000000000017941 */ /* 0x000fea0003800000 */
.L_x_100:
[----:B-----5:R-:W-:Y:S01]  /*4800*/  HADD2.F32 R5, -RZ, R119.H0_H0 ;  /* 0x20000077ff057230 */ /* 0x020fe20000004100 */
[----:B------:R-:W-:Y:S01]  /*4810*/  ISETP.NE.AND P5, PT, R121, RZ, PT ;  /* 0x000000ff7900720c */ /* 0x000fe20003fa5270 */
[----:B------:R-:W-:Y:S01]  /*4820*/  @P3 IMAD.MOV.U32 R4, RZ, RZ, R62 ;  /* 0x000000ffff043224 */ /* 0x000fe200078e003e */
[----:B------:R-:W-:Y:S02]  /*4830*/  BSSY B1, `(.L_x_102) ;  /* 0x000000a000017945 */ /* 0x000fe40003800000 */
[----:B------:R-:W-:-:S04]  /*4840*/  FMUL R5, R5, R90 ;  /* 0x0000005a05057220 */ /* 0x000fc80000400000 */
[----:B------:R-:W-:-:S05]  /*4850*/  FFMA R5, R28, R22, R5 ;  /* 0x000000161c057223 */ /* 0x000fca0000000005 */
[----:B------:R-:W-:-:S04]  /*4860*/  F2FP.F16.F32.PACK_AB R5, RZ, R5 ;  /* 0x00000005ff05723e */ /* 0x000fc800000000ff */
[----:B------:R-:W-:Y:S01]  /*4870*/  PRMT R10, R5, 0x7610, R10 ;  /* 0x00007610050a7816 */ /* 0x000fe2000000000a */
[----:B------:R-:W-:-:S05]  /*4880*/  @P3 IMAD.MOV.U32 R5, RZ, RZ, R63 ;  /* 0x000000ffff053224 */ /* 0x000fca00078e003f */
[----:B------:R0:W-:Y:S01]  /*4890*/  @P3 STG.E.U16 desc[UR36][R4.64+0x10], R10 ;  /* 0x0000100a04003986 */ /* 0x0001e2000c101524 */
[----:B------:R-:W-:-:S13]  /*48a0*/  ISETP.GT.AND P3, PT, R3, 0x80, P5 ;  /* 0x000000800300780c */ /* 0x000fda0002f64270 */
[----:B0-----:R-:W-:Y:S05]  /*48b0*/  @!P3 BRA `(.L_x_103) ;  /* 0x000000000004b947 */ /* 0x001fea0003800000 */
[----:B------:R0:W5:Y:S02]  /*48c0*/  LDG.E.LTC128B.U16 R119, desc[UR36][R8.64+0x12] ;  /* 0x0000122408777981 */ /* 0x000164000c1e1520 */
.L_x_103:
[----:B------:R-:W-:Y:S05]  /*48d0*/  BSYNC B1 ;  /* 0x0000000000017941 */ /* 0x000fea0003800000 */
.L_x_102:
[----:B-----5:R-:W-:Y:S01]  /*48e0*/  HADD2.F32 R5, -RZ, R119.H0_H0 ;  /* 0x20000077ff057230 */ /* 0x020fe20000004100 */
[----:B------:R-:W-:Y:S04]  /*48f0*/  BSSY B1, `(.L_x_104) ;  /* 0x000000c000017945 */ /* 0x000fe80003800000 */
[----:B------:R-:W-:Y:S01]  /*4900*/  FMUL R4, R5, R90 ;  /* 0x0000005a05047220 */ /* 0x000fe20000400000 */
[----:B------:R-:W-:-:S03]  /*4910*/  @P3 IMAD.MOV.U32 R5, RZ, RZ, R63 ;  /* 0x000000ffff053224 */ /* 0x000fc600078e003f */
[----:B------:R-:W-:-:S05]  /*4920*/  FFMA R4, R29, R22, R4 ;  /* 0x000000161d047223 */ /* 0x000fca0000000004 */
[----:B------:R-:W-:-:S04]  /*4930*/  F2FP.F16.F32.PACK_AB R4, RZ, R4 ;  /* 0x00000004ff04723e */ /* 0x000fc800000000ff */
[----:B------:R-:W-:Y:S01]  /*4940*/  PRMT R10, R4, 0x7610, R10 ;  /* 0x00007610040a7816 */ /* 0x000fe2000000000a */
[----:B------:R-:W-:-:S05]  /*4950*/  @P3 IMAD.MOV.U32 R4, RZ, RZ, R62 ;  /* 0x000000ffff043224 */ /* 0x000fca00078e003e */
[----:B------:R0:W-:Y:S01]  /*4960*/  @P3 STG.E.U16 desc[UR36][R4.64+0x12], R10 ;  /* 0x0000120a04003986 */ /* 0x0001e2000c101524 */
[----:B------:R-:W-:-:S04]  /*4970*/  ISETP.NE.AND P3, PT, R116, RZ, PT ;  /* 0x000000ff7400720c */ /* 0x000fc80003f65270 */
[----:B------:R-:W-:-:S13]  /*4980*/  ISETP.GT.AND P3, PT, R3, 0x88, P3 ;  /* 0x000000880300780c */ /* 0x000fda0001f64270 */
[----:B0-----:R-:W-:Y:S05]  /*4990*/  @!P3 BRA `(.L_x_105) ;  /* 0x000000000004b947 */ /* 0x001fea0003800000 */
[----:B------:R0:W5:Y:S02]  /*49a0*/  LDG.E.LTC128B.U16 R119, desc[UR36][R14.64+0x10] ;  /* 0x000010240e777981 */ /* 0x000164000c1e1520 */
.L_x_105:
[----:B------:R-:W-:Y:S05]  /*49b0*/  BSYNC B1 ;  /* 0x0000000000017941 */ /* 0x000fea0003800000 */
.L_x_104:
        /* <DEDUP_REMOVED lines=9> */
.L_x_107:
[----:B------:R-:W-:Y:S05]  /*4a50*/  BSYNC B1 ;  /* 0x0000000000017941 */ /* 0x000fea0003800000 */
.L_x_106:
[----:B-----5:R-:W-:Y:S01]  /*4a60*/  HADD2.F32 R5, -RZ, R119.H0_H0 ;  /* 0x20000077ff057230 */ /* 0x020fe20000004100 */
[----:B------:R-:W-:Y:S01]  /*4a70*/  ISETP.NE.AND P5, PT, R102, RZ, PT ;  /* 0x000000ff6600720c */ /* 0x000fe20003fa5270 */
[----:B------:R-:W-:Y:S03]  /*4a80*/  BSSY B1, `(.L_x_108) ;  /* 0x000000b000017945 */ /* 0x000fe60003800000 */
[----:B------:R-:W-:Y:S01]  /*4a90*/  FMUL R4, R5, R90 ;  /* 0x0000005a05047220 */ /* 0x000fe20000400000 */
[----:B------:R-:W-:-:S03]  /*4aa0*/  @P3 IMAD.MOV.U32 R5, RZ, RZ, R7 ;  /* 0x000000ffff053224 */ /* 0x000fc600078e0007 */
        /* <DEDUP_REMOVED lines=8> */
.L_x_109:
[----:B------:R-:W-:Y:S05]  /*4b30*/  BSYNC B1 ;  /* 0x0000000000017941 */ /* 0x000fea0003800000 */
.L_x_108:
        /* <DEDUP_REMOVED lines=13> */
.L_x_111:
[----:B------:R-:W-:Y:S05]  /*4c10*/  BSYNC B1 ;  /* 0x0000000000017941 */ /* 0x000fea0003800000 */
.L_x_110:
        /* <DEDUP_REMOVED lines=13> */
.L_x_113:
[----:B------:R-:W-:Y:S05]  /*4cf0*/  BSYNC B1 ;  /* 0x0000000000017941 */ /* 0x000fea0003800000 */
.L_x_112:
[----:B-----5:R-:W-:Y:S01]  /*4d00*/  HADD2.F32 R5, -RZ, R119.H0_H0 ;  /* 0x20000077ff057230 */ /* 0x020fe20000004100 */
[----:B------:R-:W-:Y:S01]  /*4d10*/  BSSY B1, `(.L_x_114) ;  /* 0x000000b000017945 */ /* 0x000fe20003800000 */
[----:B------:R-:W-:-:S03]  /*4d20*/  @P3 IMAD.MOV.U32 R4, RZ, RZ, R6 ;  /* 0x000000ffff043224 */ /* 0x000fc600078e0006 */
        /* <DEDUP_REMOVED lines=9> */
.L_x_115:
[----:B------:R-:W-:Y:S05]  /*4dc0*/  BSYNC B1 ;  /* 0x0000000000017941 */ /* 0x000fea0003800000 */
.L_x_114:
        /* <DEDUP_REMOVED lines=13> */
.L_x_117:
[----:B------:R-:W-:Y:S05]  /*4ea0*/  BSYNC B1 ;  /* 0x0000000000017941 */ /* 0x000fea0003800000 */
.L_x_116:
        /* <DEDUP_REMOVED lines=13> */
.L_x_119:
[----:B------:R-:W-:Y:S05]  /*4f80*/  BSYNC B1 ;  /* 0x0000000000017941 */ /* 0x000fea0003800000 */
.L_x_118:
        /* <DEDUP_REMOVED lines=13> */
.L_x_121:
[----:B------:R-:W-:Y:S05]  /*5060*/  BSYNC B1 ;  /* 0x0000000000017941 */ /* 0x000fea0003800000 */
.L_x_120:
        /* <DEDUP_REMOVED lines=12> */
.L_x_123:
[----:B------:R-:W-:Y:S05]  /*5130*/  BSYNC B1 ;  /* 0x0000000000017941 */ /* 0x000fea0003800000 */
.L_x_122:
        /* <DEDUP_REMOVED lines=13> */
.L_x_125:
[----:B------:R-:W-:Y:S05]  /*5210*/  BSYNC B1 ;  /* 0x0000000000017941 */ /* 0x000fea0003800000 */
.L_x_124:
        /* <DEDUP_REMOVED lines=13> */
.L_x_127:
[----:B------:R-:W-:Y:S05]  /*52f0*/  BSYNC B1 ;  /* 0x0000000000017941 */ /* 0x000fea0003800000 */
.L_x_126:
        /* <DEDUP_REMOVED lines=13> */
.L_x_129:
[----:B------:R-:W-:Y:S05]  /*53d0*/  BSYNC B1 ;  /* 0x0000000000017941 */ /* 0x000fea0003800000 */
.L_x_128:
        /* <DEDUP_REMOVED lines=12> */
.L_x_131:
[----:B------:R-:W-:Y:S05]  /*54a0*/  BSYNC B1 ;  /* 0x0000000000017941 */ /* 0x000fea0003800000 */
.L_x_130:
        /* <DEDUP_REMOVED lines=13> */
.L_x_133:
[----:B------:R-:W-:Y:S05]  /*5580*/  BSYNC B1 ;  /* 0x0000000000017941 */ /* 0x000fea0003800000 */
.L_x_132:
        /* <DEDUP_REMOVED lines=12> */
.L_x_135:
[----:B------:R-:W-:Y:S05]  /*5650*/  BSYNC B1 ;  /* 0x0000000000017941 */ /* 0x000fea0003800000 */
.L_x_134:
        /* <DEDUP_REMOVED lines=12> */
.L_x_137:
[----:B------:R-:W-:Y:S05]  /*5720*/  BSYNC B1 ;  /* 0x0000000000017941 */ /* 0x000fea0003800000 */
.L_x_136:
        /* <DEDUP_REMOVED lines=12> */
.L_x_139:
[----:B------:R-:W-:Y:S05]  /*57f0*/  BSYNC B1 ;  /* 0x0000000000017941 */ /* 0x000fea0003800000 */
.L_x_138:
        /* <DEDUP_REMOVED lines=12> */
.L_x_141:
[----:B------:R-:W-:Y:S05]  /*58c0*/  BSYNC B1 ;  /* 0x0000000000017941 */ /* 0x000fea0003800000 */
.L_x_140:
        /* <DEDUP_REMOVED lines=12> */
.L_x_143:
[----:B------:R-:W-:Y:S05]  /*5990*/  BSYNC B1 ;  /* 0x0000000000017941 */ /* 0x000fea0003800000 */
.L_x_142:
[----:B-----5:R-:W-:Y:S01]  /*59a0*/  HADD2.F32 R5, -RZ, R119.H0_H0 ;  /* 0x20000077ff057230 */ /* 0x020fe20000004100 */
[----:B------:R-:W-:Y:S01]  /*59b0*/  ISETP.GT.AND P6, PT, R3, 0x88, P6 ;  /* 0x000000880300780c */ /* 0x000fe200037c4270 */
        /* <DEDUP_REMOVED lines=8> */
[----:B------:R-:W-:Y:S05]  /*5a40*/  @!P6 BRA `(.L_x_145) ;  /* 0x000000000004e947 */ /* 0x000fea0003800000 */
[----:B------:R0:W5:Y:S02]  /*5a50*/  LDG.E.LTC128B.U16 R119, desc[UR36][R14.64+0x60] ;  /* 0x000060240e777981 */ /* 0x000164000c1e1520 */
.L_x_145:
[----:B------:R-:W-:Y:S05]  /*5a60*/  BSYNC B1 ;  /* 0x0000000000017941 */ /* 0x000fea0003800000 */
.L_x_144:
[----:B0----5:R-:W-:Y:S01]  /*5a70*/  HADD2.F32 R5, -RZ, R119.H0_H0 ;  /* 0x20000077ff057230 */ /* 0x021fe20000004100 */
[----:B------:R-:W-:Y:S01]  /*5a80*/  ISETP.GT.AND P2, PT, R3, 0x88, P2 ;  /* 0x000000880300780c */ /* 0x000fe20001744270 */
        /* <DEDUP_REMOVED lines=8> */
[----:B------:R-:W-:Y:S05]  /*5b10*/  @!P2 BRA `(.L_x_147) ;  /* 0x000000000004a947 */ /* 0x000fea0003800000 */
[----:B------:R0:W5:Y:S02]  /*5b20*/  LDG.E.LTC128B.U16 R119, desc[UR36][R14.64+0x62] ;  /* 0x000062240e777981 */ /* 0x000164000c1e1520 */
.L_x_147:
[----:B------:R-:W-:Y:S05]  /*5b30*/  BSYNC B1 ;  /* 0x0000000000017941 */ /* 0x000fea0003800000 */
.L_x_146:
[----:B0----5:R-:W-:Y:S01]  /*5b40*/  HADD2.F32 R5, -RZ, R119.H0_H0 ;  /* 0x20000077ff057230 */ /* 0x021fe20000004100 */
        /* <DEDUP_REMOVED lines=11> */
.L_x_149:
[----:B------:R-:W-:Y:S05]  /*5c00*/  BSYNC B1 ;  /* 0x0000000000017941 */ /* 0x000fea0003800000 */
.L_x_148:
        /* <DEDUP_REMOVED lines=12> */
.L_x_151:
[----:B------:R-:W-:Y:S05]  /*5cd0*/  BSYNC B1 ;  /* 0x0000000000017941 */ /* 0x000fea0003800000 */
.L_x_150:
[----:B0----5:R-:W-:Y:S01]  /*5ce0*/  HADD2.F32 R5, -RZ, R119.H0_H0 ;  /* 0x20000077ff057230 */ /* 0x021fe20000004100 */
[----:B------:R-:W-:Y:S01]  /*5cf0*/  ISETP.GT.AND P1, PT, R3, 0x88, P1 ;  /* 0x000000880300780c */ /* 0x000fe20000f24270 */
[----:B------:R-:W-:Y:S03]  /*5d00*/  BSSY B1, `(.L_x_152) ;  /* 0x0000007000017945 */ /* 0x000fe60003800000 */
[----:B------:R-:W-:-:S04]  /*5d10*/  FMUL R4, R5, R90 ;  /* 0x0000005a05047220 */ /* 0x000fc80000400000 */
[----:B------:R-:W-:-:S05]  /*5d20*/  FFMA R4, R53, R22, R4 ;  /* 0x0000001635047223 */ /* 0x000fca0000000004 */
[----:B------:R-:W-:-:S05]  /*5d30*/  F2FP.F16.F32.PACK_AB R4, RZ, R4 ;  /* 0x00000004ff04723e */ /* 0x000fca00000000ff */
[----:B------:R0:W-:Y:S01]  /*5d40*/  @P2 STG.E.U16 desc[UR36][R62.64+0x72], R4 ;  /* 0x000072043e002986 */ /* 0x0001e2000c101524 */
[----:B------:R-:W-:Y:S05]  /*5d50*/  @!P1 BRA `(.L_x_153) ;  /* 0x0000000000049947 */ /* 0x000fea0003800000 */
[----:B------:R0:W5:Y:S02]  /*5d60*/  LDG.E.LTC128B.U16 R119, desc[UR36][R14.64+0x70] ;  /* 0x000070240e777981 */ /* 0x000164000c1e1520 */
.L_x_153:
[----:B------:R-:W-:Y:S05]  /*5d70*/  BSYNC B1 ;  /* 0x0000000000017941 */ /* 0x000fea0003800000 */
.L_x_152:
[----:B-----5:R-:W-:Y:S01]  /*5d80*/  HADD2.F32 R5, -RZ, R119.H0_H0 ;  /* 0x20000077ff057230 */ /* 0x020fe20000004100 */
[----:B------:R-:W-:Y:S01]  /*5d90*/  ISETP.GT.AND P0, PT, R3, 0x88, P0 ;  /* 0x000000880300780c */ /* 0x000fe20000704270 */
[----:B0-----:R-:W-:Y:S01]  /*5da0*/  @P1 IMAD.MOV.U32 R4, RZ, RZ, R6 ;  /* 0x000000ffff041224 */ /* 0x001fe200078e0006 */
[----:B------:R-:W-:Y:S02]  /*5db0*/  BSSY B1, `(.L_x_154) ;  /* 0x0000009000017945 */ /* 0x000fe40003800000 */
[----:B------:R-:W-:-:S04]  /*5dc0*/  FMUL R5, R5, R90 ;  /* 0x0000005a05057220 */ /* 0x000fc80000400000 */
[----:B------:R-:W-:-:S05]  /*5dd0*/  FFMA R5, R54, R22, R5 ;  /* 0x0000001636057223 */ /* 0x000fca0000000005 */
[----:B------:R-:W-:-:S04]  /*5de0*/  F2FP.F16.F32.PACK_AB R5, RZ, R5 ;  /* 0x00000005ff05723e */ /* 0x000fc800000000ff */
[----:B-1----:R-:W-:Y:S01]  /*5df0*/  PRMT R8, R5, 0x7610, R8 ;  /* 0x0000761005087816 */ /* 0x002fe20000000008 */
[----:B------:R-:W-:-:S05]  /*5e00*/  @P1 IMAD.MOV.U32 R5, RZ, RZ, R7 ;  /* 0x000000ffff051224 */ /* 0x000fca00078e0007 */
[----:B------:R0:W-:Y:S01]  /*5e10*/  @P1 STG.E.U16 desc[UR36][R4.64+0x70], R8 ;  /* 0x0000700804001986 */ /* 0x0001e2000c101524 */
[----:B------:R-:W-:Y:S05]  /*5e20*/  @!P0 BRA `(.L_x_155) ;  /* 0x0000000000048947 */ /* 0x000fea0003800000 */
[----:B------:R1:W5:Y:S02]  /*5e30*/  LDG.E.LTC128B.U16 R119, desc[UR36][R14.64+0x72] ;  /* 0x000072240e777981 */ /* 0x000364000c1e1520 */
.L_x_155:
[----:B------:R-:W-:Y:S05]  /*5e40*/  BSYNC B1 ;  /* 0x0000000000017941 */ /* 0x000fea0003800000 */
.L_x_154:
[----:B------:R-:W-:Y:S05]  /*5e50*/  @!P0 BRA `(.L_x_156) ;  /* 0x0000001400688947 */ /* 0x000fea0003800000 */
[----:B-----5:R-:W-:-:S05]  /*5e60*/  HADD2.F32 R119, -RZ, R119.H0_H0 ;  /* 0x20000077ff777230 */ /* 0x020fca0000004100 */
[----:B0-----:R-:W-:-:S04]  /*5e70*/  FMUL R4, R119, R90 ;  /* 0x0000005a77047220 */ /* 0x001fc80000400000 */
[----:B------:R-:W-:-:S05]  /*5e80*/  FFMA R4, R55, R22, R4 ;  /* 0x0000001637047223 */ /* 0x000fca0000000004 */
[----:B------:R-:W-:-:S05]  /*5e90*/  F2FP.F16.F32.PACK_AB R4, RZ, R4 ;  /* 0x00000004ff04723e */ /* 0x000fca00000000ff */
[----:B------:R0:W-:Y:S01]  /*5ea0*/  STG.E.U16 desc[UR36][R6.64+0x72], R4 ;  /* 0x0000720406007986 */ /* 0x0001e2000c101524 */
[----:B------:R-:W-:Y:S05]  /*5eb0*/  BRA `(.L_x_156) ;  /* 0x0000001400507947 */ /* 0x000fea0003800000 */
.L_x_33:
[----:B------:R-:W-:Y:S01]  /*5ec0*/  ULDC.64 UR4, c[0x0][0x5c0] ;  /* 0x0001700000047ab9 */ /* 0x000fe20000000a00 */
[----:B------:R-:W-:Y:S01]  /*5ed0*/  ISETP.GT.AND P4, PT, R4, 0x1, PT ;  /* 0x000000010400780c */ /* 0x000fe20003f84270 */
[-C--:B------:R-:W-:Y:S01]  /*5ee0*/  FMUL R56, R56, R22.reuse ;  /* 0x0000001638387220 */ /* 0x080fe20000400000 */
[----:B------:R-:W-:Y:S01]  /*5ef0*/  LEA R10, P1, R110, UR4, 0x1 ;  /* 0x000000046e0a7c11 */ /* 0x000fe2000f8208ff */
[-C--:B------:R-:W-:Y:S01]  /*5f00*/  FMUL R57, R57, R22.reuse ;  /* 0x0000001639397220 */ /* 0x080fe20000400000 */
[C---:B------:R-:W-:Y:S01]  /*5f10*/  IMAD.SHL.U32 R7, R95.reuse, 0x2, RZ ;  /* 0x000000025f077824 */ /* 0x040fe200078e00ff */
[----:B------:R-:W-:Y:S01]  /*5f20*/  SHF.L.U64.HI R5, R95, 0x1, R94 ;  /* 0x000000015f057819 */ /* 0x000fe2000001025e */
[----:B------:R-:W-:Y:S01]  /*5f30*/  IMAD.SHL.U32 R23, R96, 0x2, RZ ;  /* 0x0000000260177824 */ /* 0x000fe200078e00ff */
[----:B------:R-:W-:Y:S01]  /*5f40*/  LEA.HI.X R11, R110, UR5, R113, 0x1, P1 ;  /* 0x000000056e0b7c11 */ /* 0x000fe200088f0c71 */
[-C--:B------:R-:W-:Y:S01]  /*5f50*/  FMUL R58, R58, R22.reuse ;  /* 0x000000163a3a7220 */ /* 0x080fe20000400000 */
[----:B------:R-:W-:Y:S01]  /*5f60*/  ISETP.GT.AND P1, PT, R3, RZ, P4 ;  /* 0x000000ff0300720c */ /* 0x000fe20002724270 */
[----:B------:R-:W-:Y:S01]  /*5f70*/  FMUL R59, R59, R22 ;  /* 0x000000163b3b7220 */ /* 0x000fe20000400000 */
[----:B------:R-:W-:Y:S01]  /*5f80*/  F2FP.F16.F32.PACK_AB R56, RZ, R56 ;  /* 0x00000038ff38723e */ /* 0x000fe200000000ff */
[-C--:B------:R-:W-:Y:S01]  /*5f90*/  FMUL R60, R60, R22.reuse ;  /* 0x000000163c3c7220 */ /* 0x080fe20000400000 */
[----:B------:R-:W-:Y:S01]  /*5fa0*/  F2FP.F16.F32.PACK_AB R57, RZ, R57 ;  /* 0x00000039ff39723e */ /* 0x000fe200000000ff */
[----:B------:R-:W-:Y:S01]  /*5fb0*/  FMUL R61, R61, R22 ;  /* 0x000000163d3d7220 */ /* 0x000fe20000400000 */
[----:B------:R-:W-:Y:S01]  /*5fc0*/  SHF.L.U64.HI R13, R96, 0x1, R93 ;  /* 0x00000001600d7819 */ /* 0x000fe2000001025d */
[----:B------:R-:W-:Y:S01]  /*5fd0*/  @P0 STG.E.U16 desc[UR36][R10.64], R56 ;  /* 0x000000380a000986 */ /* 0x000fe2000c101524 */
[----:B------:R-:W-:Y:S01]  /*5fe0*/  IADD3 R8, P0, R7, R10, RZ ;  /* 0x0000000a07087210 */ /* 0x000fe20007f1e0ff */
[-C--:B------:R-:W-:Y:S01]  /*5ff0*/  FMUL R62, R62, R22.reuse ;  /* 0x000000163e3e7220 */ /* 0x080fe20000400000 */
[----:B------:R-:W-:Y:S01]  /*6000*/  ISETP.GT.AND P2, PT, R3, 0x8, P5 ;  /* 0x000000080300780c */ /* 0x000fe20002f44270 */
[----:B------:R-:W-:Y:S01]  /*6010*/  FMUL R63, R63, R22 ;  /* 0x000000163f3f7220 */ /* 0x000fe20000400000 */
[----:B------:R-:W-:Y:S01]  /*6020*/  ISETP.GT.AND P3, PT, R4, 0x8, PT ;  /* 0x000000080400780c */ /* 0x000fe20003f64270 */
[----:B------:R-:W-:Y:S01]  /*6030*/  IMAD.X R9, R5, 0x1, R11, P0 ;  /* 0x0000000105097824 */ /* 0x000fe200000e060b */
[----:B------:R-:W-:Y:S01]  /*6040*/  @P1 STG.E.U16 desc[UR36][R10.64+0x2], R57 ;  /* 0x000002390a001986 */ /* 0x000fe2000c101524 */
[----:B------:R-:W-:Y:S01]  /*6050*/  IADD3 R6, P0, P1, R23, R10, R7 ;  /* 0x0000000a17067210 */ /* 0x000fe2000791e007 */
[----:B------:R-:W-:Y:S01]  /*6060*/  FMUL R64, R64, R22 ;  /* 0x0000001640407220 */ /* 0x000fe20000400000 */
[----:B------:R-:W-:Y:S01]  /*6070*/  F2FP.F16.F32.PACK_AB R58, RZ, R58 ;  /* 0x0000003aff3a723e */ /* 0x000fe200000000ff */
[-C--:B------:R-:W-:Y:S01]  /*6080*/  FMUL R65, R65, R22.reuse ;  /* 0x0000001641417220 */ /* 0x080fe20000400000 */
[----:B------:R-:W-:Y:S01]  /*6090*/  IADD3.X R7, R13, R11, R5, P0, P1 ;  /* 0x0000000b0d077210 */ /* 0x000fe200007e2405 */
[-C--:B------:R-:W-:Y:S01]  /*60a0*/  FMUL R66, R66, R22.reuse ;  /* 0x0000001642427220 */ /* 0x080fe20000400000 */
[----:B------:R-:W-:Y:S01]  /*60b0*/  ISETP.GT.AND P1, PT, R3, 0x8, P4 ;  /* 0x000000080300780c */ /* 0x000fe20002724270 */
[-C--:B------:R-:W-:Y:S01]  /*60c0*/  FMUL R67, R67, R22.reuse ;  /* 0x0000001643437220 */ /* 0x080fe20000400000 */
[----:B------:R-:W-:Y:S01]  /*60d0*/  ISETP.GT.AND P0, PT, R3, RZ, P3 ;  /* 0x000000ff0300720c */ /* 0x000fe20001f04270 */
[----:B------:R-:W-:Y:S01]  /*60e0*/  @P2 STG.E.U16 desc[UR36][R8.64], R58 ;  /* 0x0000003a08002986 */ /* 0x000fe2000c101524 */
[----:B------:R-:W-:Y:S01]  /*60f0*/  F2FP.F16.F32.PACK_AB R59, RZ, R59 ;  /* 0x0000003bff3b723e */ /* 0x000fe200000000ff */
[----:B------:R-:W-:Y:S01]  /*6100*/  FMUL R68, R68, R22 ;  /* 0x0000001644447220 */ /* 0x000fe20000400000 */
[----:B------:R-:W-:Y:S01]  /*6110*/  F2FP.F16.F32.PACK_AB R60, RZ, R60 ;  /* 0x0000003cff3c723e */ /* 0x000fe200000000ff */
[-C--:B------:R-:W-:Y:S01]  /*6120*/  FMUL R69, R69, R22.reuse ;  /* 0x0000001645457220 */ /* 0x080fe20000400000 */
[----:B------:R-:W-:Y:S01]  /*6130*/  ISETP.GT.AND P2, PT, R4, 0x9, PT ;  /* 0x000000090400780c */ /* 0x000fe20003f44270 */
[-C--:B------:R-:W-:Y:S01]  /*6140*/  FMUL R70, R70, R22.reuse ;  /* 0x0000001646467220 */ /* 0x080fe20000400000 */
[----:B------:R-:W-:Y:S01]  /*6150*/  F2FP.F16.F32.PACK_AB R61, RZ, R61 ;  /* 0x0000003dff3d723e */ /* 0x000fe200000000ff */
[----:B------:R-:W-:Y:S01]  /*6160*/  FMUL R71, R71, R22 ;  /* 0x0000001647477220 */ /* 0x000fe20000400000 */
[----:B------:R-:W-:Y:S01]  /*6170*/  F2FP.F16.F32.PACK_AB R62, RZ, R62 ;  /* 0x0000003eff3e723e */ /* 0x000fe200000000ff */
[----:B------:R-:W-:Y:S01]  /*6180*/  @P1 STG.E.U16 desc[UR36][R8.64+0x2], R59 ;  /* 0x0000023b08001986 */ /* 0x000fe2000c101524 */
[----:B------:R-:W-:Y:S01]  /*6190*/  F2FP.F16.F32.PACK_AB R63, RZ, R63 ;  /* 0x0000003fff3f723e */ /* 0x000fe200000000ff */
[----:B------:R-:W-:Y:S01]  /*61a0*/  FMUL R72, R72, R22 ;  /* 0x0000001648487220 */ /* 0x000fe20000400000 */
[----:B------:R-:W-:Y:S01]  /*61b0*/  F2FP.F16.F32.PACK_AB R64, RZ, R64 ;  /* 0x00000040ff40723e */ /* 0x000fe200000000ff */
[----:B------:R-:W-:Y:S01]  /*61c0*/  @P0 STG.E.U16 desc[UR36][R10.64+0x10], R60 ;  /* 0x0000103c0a000986 */ /* 0x000fe2000c101524 */
[----:B------:R-:W-:Y:S01]  /*61d0*/  ISETP.GT.AND P0, PT, R3, RZ, P2 ;  /* 0x000000ff0300720c */ /* 0x000fe20001704270 */
[-C--:B------:R-:W-:Y:S01]  /*61e0*/  FMUL R73, R73, R22.reuse ;  /* 0x0000001649497220 */ /* 0x080fe20000400000 */
[----:B------:R-:W-:Y:S01]  /*61f0*/  ISETP.GT.AND P1, PT, R4, 0x11, PT ;  /* 0x000000110400780c */ /* 0x000fe20003f24270 */
[-C--:B------:R-:W-:Y:S01]  /*6200*/  FMUL R74, R74, R22.reuse ;  /* 0x000000164a4a7220 */ /* 0x080fe20000400000 */
[----:B------:R-:W-:Y:S01]  /*6210*/  F2FP.F16.F32.PACK_AB R65, RZ, R65 ;  /* 0x00000041ff41723e */ /* 0x000fe200000000ff */
[----:B------:R-:W-:Y:S01]  /*6220*/  FMUL R75, R75, R22 ;  /* 0x000000164b4b7220 */ /* 0x000fe20000400000 */
[----:B------:R-:W-:Y:S01]  /*6230*/  F2FP.F16.F32.PACK_AB R66, RZ, R66 ;  /* 0x00000042ff42723e */ /* 0x000fe200000000ff */
[-C--:B------:R-:W-:Y:S01]  /*6240*/  FMUL R76, R76, R22.reuse ;  /* 0x000000164c4c7220 */ /* 0x080fe20000400000 */
[----:B------:R-:W-:Y:S01]  /*6250*/  F2FP.F16.F32.PACK_AB R67, RZ, R67 ;  /* 0x00000043ff43723e */ /* 0x000fe200000000ff */
[----:B------:R-:W-:Y:S01]  /*6260*/  FMUL R77, R77, R22 ;  /* 0x000000164d4d7220 */ /* 0x000fe20000400000 */
[----:B------:R-:W-:Y:S01]  /*6270*/  F2FP.F16.F32.PACK_AB R68, RZ, R68 ;  /* 0x00000044ff44723e */ /* 0x000fe200000000ff */
[-C--:B------:R-:W-:Y:S01]  /*6280*/  FMUL R78, R78, R22.reuse ;  /* 0x000000164e4e7220 */ /* 0x080fe20000400000 */
[----:B------:R-:W-:Y:S01]  /*6290*/  F2FP.F16.F32.PACK_AB R69, RZ, R69 ;  /* 0x00000045ff45723e */ /* 0x000fe200000000ff */
[----:B------:R-:W-:Y:S01]  /*62a0*/  @P0 STG.E.U16 desc[UR36][R10.64+0x12], R61 ;  /* 0x0000123d0a000986 */ /* 0x000fe2000c101524 */
[----:B------:R-:W-:Y:S01]  /*62b0*/  ISETP.GT.AND P0, PT, R3, 0x8, P3 ;  /* 0x000000080300780c */ /* 0x000fe20001f04270 */
        /* <DEDUP_REMOVED lines=14> */
[-C--:B------:R-:W-:Y:S01]  /*63a0*/  FMUL R85, R85, R22.reuse ;  /* 0x0000001655557220 */ /* 0x080fe20000400000 */
[----:B------:R-:W-:Y:S01]  /*63b0*/  ISETP.GT.AND P2, PT, R4, 0x10, PT ;  /* 0x000000100400780c */ /* 0x000fe20003f44270 */
        /* <DEDUP_REMOVED lines=10> */
[----:B------:R-:W-:Y:S01]  /*6460*/  @P0 STG.E.U16 desc[UR36][R8.64+0x12], R63 ;  /* 0x0000123f08000986 */ /* 0x000fe2000c101524 */
[----:B------:R-:W-:Y:S01]  /*6470*/  ISETP.GT.AND P0, PT, R3, RZ, P2 ;  /* 0x000000ff0300720c */ /* 0x000fe20001704270 */
        /* <DEDUP_REMOVED lines=12> */
[----:B------:R-:W-:Y:S01]  /*6540*/  @P0 STG.E.U16 desc[UR36][R10.64+0x20], R64 ;  /* 0x000020400a000986 */ /* 0x000fe2000c101524 */
[----:B------:R-:W-:Y:S01]  /*6550*/  ISETP.GT.AND P0, PT, R3, RZ, P1 ;  /* 0x000000ff0300720c */ /* 0x000fe20000f04270 */
        /* <DEDUP_REMOVED lines=13> */
[----:B------:R-:W-:Y:S01]  /*6630*/  ISETP.GT.AND P0, PT, R3, 0x8, P2 ;  /* 0x000000080300780c */ /* 0x000fe20001704270 */
        /* <DEDUP_REMOVED lines=36> */
[----:B------:R-:W-:Y:S01]  /*6880*/  FMUL R55, R55, R22 ;  /* 0x0000001637377220 */ /* 0x000fe20000400000 */
[----:B------:R-:W-:-:S02]  /*6890*/  F2FP.F16.F32.PACK_AB R41, RZ, R41 ;  /* 0x00000029ff29723e */ /* 0x000fc400000000ff */
[----:B------:R-:W-:Y:S01]  /*68a0*/  F2FP.F16.F32.PACK_AB R42, RZ, R42 ;  /* 0x0000002aff2a723e */ /* 0x000fe200000000ff */
[----:B------:R-:W-:Y:S01]  /*68b0*/  @P0 STG.E.U16 desc[UR36][R10.64+0x30], R68 ;  /* 0x000030440a000986 */ /* 0x000fe2000c101524 */
[----:B------:R-:W-:Y:S02]  /*68c0*/  ISETP.GT.AND P0, PT, R3, RZ, P1 ;  /* 0x000000ff0300720c */ /* 0x000fe40000f04270 */
[----:B------:R-:W-:Y:S02]  /*68d0*/  F2FP.F16.F32.PACK_AB R43, RZ, R43 ;  /* 0x0000002bff2b723e */ /* 0x000fe400000000ff */
[----:B------:R-:W-:Y:S02]  /*68e0*/  F2FP.F16.F32.PACK_AB R44, RZ, R44 ;  /* 0x0000002cff2c723e */ /* 0x000fe400000000ff */
[----:B------:R-:W-:Y:S02]  /*68f0*/  F2FP.F16.F32.PACK_AB R45, RZ, R45 ;  /* 0x0000002dff2d723e */ /* 0x000fe400000000ff */
[----:B------:R-:W-:-:S02]  /*6900*/  F2FP.F16.F32.PACK_AB R46, RZ, R46 ;  /* 0x0000002eff2e723e */ /* 0x000fc400000000ff */
[----:B------:R-:W-:Y:S02]  /*6910*/  F2FP.F16.F32.PACK_AB R47, RZ, R47 ;  /* 0x0000002fff2f723e */ /* 0x000fe400000000ff */
[----:B------:R-:W-:Y:S01]  /*6920*/  F2FP.F16.F32.PACK_AB R48, RZ, R48 ;  /* 0x00000030ff30723e */ /* 0x000fe200000000ff */
[----:B------:R-:W-:Y:S01]  /*6930*/  @P0 STG.E.U16 desc[UR36][R10.64+0x32], R69 ;  /* 0x000032450a000986 */ /* 0x000fe2000c101524 */
[----:B------:R-:W-:Y:S02]  /*6940*/  ISETP.GT.AND P0, PT, R3, 0x8, P2 ;  /* 0x000000080300780c */ /* 0x000fe40001704270 */
[----:B------:R-:W-:Y:S02]  /*6950*/  ISETP.GT.AND P2, PT, R4, 0x20, PT ;  /* 0x000000200400780c */ /* 0x000fe40003f44270 */
[----:B------:R-:W-:Y:S02]  /*6960*/  F2FP.F16.F32.PACK_AB R49, RZ, R49 ;  /* 0x00000031ff31723e */ /* 0x000fe400000000ff */
[----:B------:R-:W-:-:S02]  /*6970*/  F2FP.F16.F32.PACK_AB R50, RZ, R50 ;  /* 0x00000032ff32723e */ /* 0x000fc400000000ff */
[----:B------:R-:W-:Y:S02]  /*6980*/  F2FP.F16.F32.PACK_AB R51, RZ, R51 ;  /* 0x00000033ff33723e */ /* 0x000fe400000000ff */
[----:B------:R-:W-:Y:S02]  /*6990*/  F2FP.F16.F32.PACK_AB R52, RZ, R52 ;  /* 0x00000034ff34723e */ /* 0x000fe400000000ff */
[----:B------:R-:W-:Y:S01]  /*69a0*/  F2FP.F16.F32.PACK_AB R53, RZ, R53 ;  /* 0x00000035ff35723e */ /* 0x000fe200000000ff */
[----:B------:R-:W-:Y:S01]  /*69b0*/  @P0 STG.E.U16 desc[UR36][R8.64+0x30], R70 ;  /* 0x0000304608000986 */ /* 0x000fe2000c101524 */
[----:B------:R-:W-:Y:S02]  /*69c0*/  ISETP.GT.AND P0, PT, R3, 0x8, P1 ;  /* 0x000000080300780c */ /* 0x000fe40000f04270 */
[----:B------:R-:W-:Y:S02]  /*69d0*/  ISETP.GT.AND P1, PT, R4, 0x21, PT ;  /* 0x000000210400780c */ /* 0x000fe40003f24270 */
[----:B------:R-:W-:-:S02]  /*69e0*/  F2FP.F16.F32.PACK_AB R54, RZ, R54 ;  /* 0x00000036ff36723e */ /* 0x000fc400000000ff */
[----:B------:R-:W-:-:S07]  /*69f0*/  F2FP.F16.F32.PACK_AB R55, RZ, R55 ;  /* 0x00000037ff37723e */ /* 0x000fce00000000ff */
[----:B------:R-:W-:Y:S01]  /*6a00*/  @P0 STG.E.U16 desc[UR36][R8.64+0x32], R71 ;  /* 0x0000324708000986 */ /* 0x000fe2000c101524 */
[----:B------:R-:W-:-:S13]  /*6a10*/  ISETP.GT.AND P0, PT, R3, RZ, P2 ;  /* 0x000000ff0300720c */ /* 0x000fda0001704270 */
[----:B------:R-:W-:Y:S01]  /*6a20*/  @P0 STG.E.U16 desc[UR36][R10.64+0x40], R72 ;  /* 0x000040480a000986 */ /* 0x000fe2000c101524 */
[----:B------:R-:W-:-:S13]  /*6a30*/  ISETP.GT.AND P0, PT, R3, RZ, P1 ;  /* 0x000000ff0300720c */ /* 0x000fda0000f04270 */
[----:B------:R-:W-:Y:S01]  /*6a40*/  @P0 STG.E.U16 desc[UR36][R10.64+0x42], R73 ;  /* 0x000042490a000986 */ /* 0x000fe2000c101524 */
[----:B------:R-:W-:Y:S02]  /*6a50*/  ISETP.GT.AND P0, PT, R3, 0x8, P2 ;  /* 0x000000080300780c */ /* 0x000fe40001704270 */
[----:B------:R-:W-:-:S11]  /*6a60*/  ISETP.GT.AND P2, PT, R4, 0x38, PT ;  /* 0x000000380400780c */ /* 0x000fd60003f44270 */
[----:B------:R-:W-:Y:S01]  /*6a70*/  @P0 STG.E.U16 desc[UR36][R8.64+0x40], R74 ;  /* 0x0000404a08000986 */ /* 0x000fe2000c101524 */
[----:B------:R-:W-:Y:S02]  /*6a80*/  ISETP.GT.AND P0, PT, R3, 0x8, P1 ;  /* 0x000000080300780c */ /* 0x000fe40000f04270 */
[----:B------:R-:W-:-:S11]  /*6a90*/  ISETP.GT.AND P1, PT, R4, 0x28, PT ;  /* 0x000000280400780c */ /* 0x000fd60003f24270 */
[----:B------:R-:W-:Y:S01]  /*6aa0*/  @P0 STG.E.U16 desc[UR36][R8.64+0x42], R75 ;  /* 0x0000424b08000986 */ /* 0x000fe2000c101524 */
[----:B------:R-:W-:-:S13]  /*6ab0*/  ISETP.GT.AND P0, PT, R3, RZ, P1 ;  /* 0x000000ff0300720c */ /* 0x000fda0000f04270 */
[----:B------:R-:W-:Y:S01]  /*6ac0*/  @P0 STG.E.U16 desc[UR36][R10.64+0x50], R76 ;  /* 0x0000504c0a000986 */ /* 0x000fe2000c101524 */
[----:B------:R-:W-:-:S13]  /*6ad0*/  ISETP.GT.AND P0, PT, R3, RZ, P4 ;  /* 0x000000ff0300720c */ /* 0x000fda0002704270 */
[----:B------:R-:W-:Y:S01]  /*6ae0*/  @P0 STG.E.U16 desc[UR36][R10.64+0x52], R77 ;  /* 0x0000524d0a000986 */ /* 0x000fe2000c101524 */
[----:B------:R-:W-:-:S13]  /*6af0*/  ISETP.GT.AND P0, PT, R3, 0x8, P1 ;  /* 0x000000080300780c */ /* 0x000fda0000f04270 */
[----:B------:R-:W-:Y:S01]  /*6b00*/  @P0 STG.E.U16 desc[UR36][R8.64+0x50], R78 ;  /* 0x0000504e08000986 */ /* 0x000fe2000c101524 */
[----:B------:R-:W-:-:S13]  /*6b10*/  ISETP.GT.AND P0, PT, R3, 0x8, P4 ;  /* 0x000000080300780c */ /* 0x000fda0002704270 */
[----:B------:R-:W-:Y:S01]  /*6b20*/  @P0 STG.E.U16 desc[UR36][R8.64+0x52], R79 ;  /* 0x0000524f08000986 */ /* 0x000fe2000c101524 */
[----:B------:R-:W-:-:S04]  /*6b30*/  ISETP.GT.AND P0, PT, R4, 0x30, PT ;  /* 0x000000300400780c */ /* 0x000fc80003f04270 */
        /* <DEDUP_REMOVED lines=8> */
[----:B------:R-:W-:-:S05]  /*6bc0*/  IADD3 R14, P1, R23, R8, RZ ;  /* 0x00000008170e7210 */ /* 0x000fca0007f3e0ff */
[----:B------:R-:W-:Y:S01]  /*6bd0*/  IMAD.X R15, R13, 0x1, R9, P1 ;  /* 0x000000010d0f7824 */ /* 0x000fe200008e0609 */
[----:B------:R-:W-:-:S13]  /*6be0*/  ISETP.GT.AND P1, PT, R3, RZ, P2 ;  /* 0x000000ff0300720c */ /* 0x000fda0001724270 */
[----:B------:R-:W-:Y:S01]  /*6bf0*/  @P1 STG.E.U16 desc[UR36][R10.64+0x70], R84 ;  /* 0x000070540a001986 */ /* 0x000fe2000c101524 */
[----:B------:R-:W-:-:S05]  /*6c00*/  IADD3 R20, P1, R23, R8, RZ ;  /* 0x0000000817147210 */ /* 0x000fca0007f3e0ff */
[----:B------:R-:W-:Y:S01]  /*6c10*/  IMAD.X R21, R13, 0x1, R9, P1 ;  /* 0x000000010d157824 */ /* 0x000fe200008e0609 */
[----:B------:R-:W-:-:S05]  /*6c20*/  IADD3 R12, P1, R23, R10, RZ ;  /* 0x0000000a170c7210 */ /* 0x000fca0007f3e0ff */
[----:B------:R-:W-:Y:S01]  /*6c30*/  IMAD.X R13, R13, 0x1, R11, P1 ;  /* 0x000000010d0d7824 */ /* 0x000fe200008e060b */
[----:B------:R-:W-:-:S04]  /*6c40*/  ISETP.GT.AND P1, PT, R4, 0x39, PT ;  /* 0x000000390400780c */ /* 0x000fc80003f24270 */
[----:B------:R-:W-:-:S13]  /*6c50*/  ISETP.GT.AND P6, PT, R3, RZ, P1 ;  /* 0x000000ff0300720c */ /* 0x000fda0000fc4270 */
[----:B------:R-:W-:Y:S01]  /*6c60*/  @P6 STG.E.U16 desc[UR36][R10.64+0x72], R85 ;  /* 0x000072550a006986 */ /* 0x000fe2000c101524 */
[----:B------:R-:W-:-:S13]  /*6c70*/  ISETP.GT.AND P6, PT, R3, 0x8, P2 ;  /* 0x000000080300780c */ /* 0x000fda00017c4270 */
[----:B------:R-:W-:Y:S01]  /*6c80*/  @P6 STG.E.U16 desc[UR36][R8.64+0x70], R86 ;  /* 0x0000705608006986 */ /* 0x000fe2000c101524 */
[----:B------:R-:W-:-:S13]  /*6c90*/  ISETP.GT.AND P6, PT, R3, 0x8, P1 ;  /* 0x000000080300780c */ /* 0x000fda0000fc4270 */
[----:B------:R0:W-:Y:S01]  /*6ca0*/  @P6 STG.E.U16 desc[UR36][R8.64+0x72], R87 ;  /* 0x0000725708006986 */ /* 0x0001e2000c101524 */
[C---:B------:R-:W-:Y:S02]  /*6cb0*/  ISETP.GT.AND P6, PT, R3.reuse, 0x80, P5 ;  /* 0x000000800300780c */ /* 0x040fe40002fc4270 */
[----:B------:R-:W-:-:S11]  /*6cc0*/  ISETP.GT.AND P5, PT, R3, 0x88, P5 ;  /* 0x000000880300780c */ /* 0x000fd60002fa4270 */
[----:B------:R-:W-:Y:S01]  /*6cd0*/  @P6 STG.E.U16 desc[UR36][R12.64], R24 ;  /* 0x000000180c006986 */ /* 0x000fe2000c101524 */
[----:B------:R-:W-:-:S04]  /*6ce0*/  ISETP.GT.AND P6, PT, R4, 0x1, PT ;  /* 0x000000010400780c */ /* 0x000fc80003fc4270 */
[----:B------:R-:W-:-:S13]  /*6cf0*/  ISETP.GT.AND P6, PT, R3, 0x80, P6 ;  /* 0x000000800300780c */ /* 0x000fda00037c4270 */
[----:B0-----:R-:W-:Y:S02]  /*6d00*/  @P6 IMAD.MOV.U32 R8, RZ, RZ, R12 ;  /* 0x000000ffff086224 */ /* 0x001fe400078e000c */
[----:B------:R-:W-:-:S05]  /*6d10*/  @P6 IMAD.MOV.U32 R9, RZ, RZ, R13 ;  /* 0x000000ffff096224 */ /* 0x000fca00078e000d */
[----:B------:R0:W-:Y:S01]  /*6d20*/  @P6 STG.E.U16 desc[UR36][R8.64+0x2], R25 ;  /* 0x0000021908006986 */ /* 0x0001e2000c101524 */
[----:B------:R-:W-:-:S03]  /*6d30*/  ISETP.GT.AND P6, PT, R4, 0x1, PT ;  /* 0x000000010400780c */ /* 0x000fc60003fc4270 */
[----:B------:R-:W-:Y:S01]  /*6d40*/  @P5 STG.E.U16 desc[UR36][R14.64], R26 ;  /* 0x0000001a0e005986 */ /* 0x000fe2000c101524 */
[----:B------:R-:W-:Y:S02]  /*6d50*/  ISETP.GT.AND P5, PT, R3, 0x88, P6 ;  /* 0x000000880300780c */ /* 0x000fe400037a4270 */
[----:B------:R-:W-:-:S11]  /*6d60*/  ISETP.GT.AND P6, PT, R4, 0x8, PT ;  /* 0x000000080400780c */ /* 0x000fd60003fc4270 */
[----:B------:R-:W-:Y:S01]  /*6d70*/  @P5 STG.E.U16 desc[UR36][R20.64+0x2], R27 ;  /* 0x0000021b14005986 */ /* 0x000fe2000c101524 */
[----:B------:R-:W-:Y:S02]  /*6d80*/  ISETP.GT.AND P5, PT, R3, 0x80, P6 ;  /* 0x000000800300780c */ /* 0x000fe400037a4270 */
[----:B------:R-:W-:-:S11]  /*6d90*/  ISETP.GT.AND P6, PT, R4, 0x9, PT ;  /* 0x000000090400780c */ /* 0x000fd60003fc4270 */
[----:B0-----:R-:W-:Y:S02]  /*6da0*/  @P5 IMAD.MOV.U32 R8, RZ, RZ, R12 ;  /* 0x000000ffff085224 */ /* 0x001fe400078e000c */
[----:B------:R-:W-:-:S05]  /*6db0*/  @P5 IMAD.MOV.U32 R9, RZ, RZ, R13 ;  /* 0x000000ffff095224 */ /* 0x000fca00078e000d */
[----:B------:R0:W-:Y:S01]  /*6dc0*/  @P5 STG.E.U16 desc[UR36][R8.64+0x10], R28 ;  /* 0x0000101c08005986 */ /* 0x0001e2000c101524 */
[----:B------:R-:W-:-:S13]  /*6dd0*/  ISETP.GT.AND P5, PT, R3, 0x80, P6 ;  /* 0x000000800300780c */ /* 0x000fda00037a4270 */
[----:B0-----:R-:W-:Y:S02]  /*6de0*/  @P5 IMAD.MOV.U32 R8, RZ, RZ, R12 ;  /* 0x000000ffff085224 */ /* 0x001fe400078e000c */
[----:B------:R-:W-:-:S05]  /*6df0*/  @P5 IMAD.MOV.U32 R9, RZ, RZ, R13 ;  /* 0x000000ffff095224 */ /* 0x000fca00078e000d */
[----:B------:R0:W-:Y:S01]  /*6e00*/  @P5 STG.E.U16 desc[UR36][R8.64+0x12], R29 ;  /* 0x0000121d08005986 */ /* 0x0001e2000c101524 */
[----:B------:R-:W-:-:S04]  /*6e10*/  ISETP.GT.AND P5, PT, R4, 0x8, PT ;  /* 0x000000080400780c */ /* 0x000fc80003fa4270 */
[----:B------:R-:W-:-:S13]  /*6e20*/  ISETP.GT.AND P5, PT, R3, 0x88, P5 ;  /* 0x000000880300780c */ /* 0x000fda0002fa4270 */
        /* <DEDUP_REMOVED lines=42> */
[----:B------:R-:W-:Y:S01]  /*70d0*/  @P5 STG.E.U16 desc[UR36][R8.64+0x42], R41 ;  /* 0x0000422908005986 */ /* 0x000fe2000c101524 */
[----:B------:R-:W-:-:S04]  /*70e0*/  ISETP.GT.AND P5, PT, R4, 0x20, PT ;  /* 0x000000200400780c */ /* 0x000fc80003fa4270 */
[----:B------:R-:W-:-:S13]  /*70f0*/  ISETP.GT.AND P5, PT, R3, 0x88, P5 ;  /* 0x000000880300780c */ /* 0x000fda0002fa4270 */
[----:B------:R-:W-:Y:S01]  /*7100*/  @P5 STG.E.U16 desc[UR36][R6.64+0x40], R42 ;  /* 0x0000402a06005986 */ /* 0x000fe2000c101524 */
[----:B------:R-:W-:Y:S02]  /*7110*/  ISETP.GT.AND P5, PT, R3, 0x88, P6 ;  /* 0x000000880300780c */ /* 0x000fe400037a4270 */
[----:B------:R-:W-:-:S11]  /*7120*/  ISETP.GT.AND P6, PT, R4, 0x28, PT ;  /* 0x000000280400780c */ /* 0x000fd60003fc4270 */
[----:B------:R-:W-:Y:S01]  /*7130*/  @P5 STG.E.U16 desc[UR36][R6.64+0x42], R43 ;  /* 0x0000422b06005986 */ /* 0x000fe2000c101524 */
[----:B------:R-:W-:-:S13]  /*7140*/  ISETP.GT.AND P5, PT, R3, 0x80, P6 ;  /* 0x000000800300780c */ /* 0x000fda00037a4270 */
[----:B------:R-:W-:Y:S02]  /*7150*/  @P5 IMAD.MOV.U32 R4, RZ, RZ, R12 ;  /* 0x000000ffff045224 */ /* 0x000fe400078e000c */
[----:B------:R-:W-:-:S05]  /*7160*/  @P5 IMAD.MOV.U32 R5, RZ, RZ, R13 ;  /* 0x000000ffff055224 */ /* 0x000fca00078e000d */
[----:B------:R0:W-:Y:S01]  /*7170*/  @P5 STG.E.U16 desc[UR36][R4.64+0x50], R44 ;  /* 0x0000502c04005986 */ /* 0x0001e2000c101524 */
[C---:B------:R-:W-:Y:S02]  /*7180*/  ISETP.GT.AND P5, PT, R3.reuse, 0x80, P4 ;  /* 0x000000800300780c */ /* 0x040fe400027a4270 */
[----:B------:R-:W-:-:S11]  /*7190*/  ISETP.GT.AND P4, PT, R3, 0x88, P4 ;  /* 0x000000880300780c */ /* 0x000fd60002784270 */
[----:B0-----:R-:W-:Y:S02]  /*71a0*/  @P5 IMAD.MOV.U32 R4, RZ, RZ, R12 ;  /* 0x000000ffff045224 */ /* 0x001fe400078e000c */
[----:B------:R-:W-:-:S05]  /*71b0*/  @P5 IMAD.MOV.U32 R5, RZ, RZ, R13 ;  /* 0x000000ffff055224 */ /* 0x000fca00078e000d */
[----:B------:R0:W-:Y:S01]  /*71c0*/  @P5 STG.E.U16 desc[UR36][R4.64+0x52], R45 ;  /* 0x0000522d04005986 */ /* 0x0001e2000c101524 */
[----:B------:R-:W-:-:S13]  /*71d0*/  ISETP.GT.AND P5, PT, R3, 0x88, P6 ;  /* 0x000000880300780c */ /* 0x000fda00037a4270 */
[----:B0-----:R-:W-:Y:S02]  /*71e0*/  @P5 IMAD.MOV.U32 R4, RZ, RZ, R6 ;  /* 0x000000ffff045224 */ /* 0x001fe400078e0006 */
[----:B------:R-:W-:-:S05]  /*71f0*/  @P5 IMAD.MOV.U32 R5, RZ, RZ, R7 ;  /* 0x000000ffff055224 */ /* 0x000fca00078e0007 */
[----:B------:R0:W-:Y:S02]  /*7200*/  @P5 STG.E.U16 desc[UR36][R4.64+0x50], R46 ;  /* 0x0000502e04005986 */ /* 0x0001e4000c101524 */
[----:B0-----:R-:W-:Y:S02]  /*7210*/  @P4 IMAD.MOV.U32 R4, RZ, RZ, R6 ;  /* 0x000000ffff044224 */ /* 0x001fe400078e0006 */
[----:B------:R-:W-:-:S05]  /*7220*/  @P4 IMAD.MOV.U32 R5, RZ, RZ, R7 ;  /* 0x000000ffff054224 */ /* 0x000fca00078e0007 */
[----:B------:R0:W-:Y:S01]  /*7230*/  @P4 STG.E.U16 desc[UR36][R4.64+0x52], R47 ;  /* 0x0000522f04004986 */ /* 0x0001e2000c101524 */
[C---:B------:R-:W-:Y:S02]  /*7240*/  ISETP.GT.AND P4, PT, R3.reuse, 0x80, P0 ;  /* 0x000000800300780c */ /* 0x040fe40000784270 */
[----:B------:R-:W-:-:S11]  /*7250*/  ISETP.GT.AND P0, PT, R3, 0x88, P0 ;  /* 0x000000880300780c */ /* 0x000fd60000704270 */
        /* <DEDUP_REMOVED lines=9> */
[----:B------:R-:W-:Y:S01]  /*72f0*/  ISETP.GT.AND P2, PT, R3, 0x88, P2 ;  /* 0x000000880300780c */ /* 0x000fe20001744270 */
[----:B0-----:R-:W-:Y:S02]  /*7300*/  @P0 IMAD.MOV.U32 R4, RZ, RZ, R6 ;  /* 0x000000ffff040224 */ /* 0x001fe400078e0006 */
[----:B------:R-:W-:-:S05]  /*7310*/  @P0 IMAD.MOV.U32 R5, RZ, RZ, R7 ;  /* 0x000000ffff050224 */ /* 0x000fca00078e0007 */
[----:B------:R0:W-:Y:S01]  /*7320*/  @P0 STG.E.U16 desc[UR36][R4.64+0x60], R50 ;  /* 0x0000603204000986 */ /* 0x0001e2000c101524 */
[C---:B------:R-:W-:Y:S02]  /*7330*/  ISETP.GT.AND P0, PT, R3.reuse, 0x80, P1 ;  /* 0x000000800300780c */ /* 0x040fe40000f04270 */
[----:B------:R-:W-:Y:S01]  /*7340*/  ISETP.GT.AND P1, PT, R3, 0x88, P1 ;  /* 0x000000880300780c */ /* 0x000fe20000f24270 */
[----:B0-----:R-:W-:Y:S02]  /*7350*/  @P3 IMAD.MOV.U32 R4, RZ, RZ, R6 ;  /* 0x000000ffff043224 */ /* 0x001fe400078e0006 */
[----:B------:R-:W-:-:S05]  /*7360*/  @P3 IMAD.MOV.U32 R5, RZ, RZ, R7 ;  /* 0x000000ffff053224 */ /* 0x000fca00078e0007 */
[----:B------:R0:W-:Y:S02]  /*7370*/  @P3 STG.E.U16 desc[UR36][R4.64+0x62], R51 ;  /* 0x0000623304003986 */ /* 0x0001e4000c101524 */
[----:B0-----:R-:W-:Y:S02]  /*7380*/  @P4 IMAD.MOV.U32 R4, RZ, RZ, R12 ;  /* 0x000000ffff044224 */ /* 0x001fe400078e000c */
[----:B------:R-:W-:-:S05]  /*7390*/  @P4 IMAD.MOV.U32 R5, RZ, RZ, R13 ;  /* 0x000000ffff054224 */ /* 0x000fca00078e000d */
[----:B------:R0:W-:Y:S04]  /*73a0*/  @P4 STG.E.U16 desc[UR36][R4.64+0x70], R52 ;  /* 0x0000703404004986 */ /* 0x0001e8000c101524 */
[----:B------:R1:W-:Y:S01]  /*73b0*/  @P0 STG.E.U16 desc[UR36][R12.64+0x72], R53 ;  /* 0x000072350c000986 */ /* 0x0003e2000c101524 */
[----:B0-----:R-:W-:Y:S02]  /*73c0*/  @P2 IMAD.MOV.U32 R4, RZ, RZ, R6 ;  /* 0x000000ffff042224 */ /* 0x001fe400078e0006 */
[----:B------:R-:W-:-:S05]  /*73d0*/  @P2 IMAD.MOV.U32 R5, RZ, RZ, R7 ;  /* 0x000000ffff052224 */ /* 0x000fca00078e0007 */
[----:B------:R1:W-:Y:S04]  /*73e0*/  @P2 STG.E.U16 desc[UR36][R4.64+0x70], R54 ;  /* 0x0000703604002986 */ /* 0x0003e8000c101524 */
[----:B------:R1:W-:Y:S02]  /*73f0*/  @P1 STG.E.U16 desc[UR36][R6.64+0x72], R55 ;  /* 0x0000723706001986 */ /* 0x0003e4000c101524 */
.L_x_156:
[----:B------:R-:W-:Y:S05]  /*7400*/  BSYNC B0 ;  /* 0x0000000000007941 */ /* 0x000fea0003800000 */
.L_x_32:
[----:B------:R-:W-:Y:S01]  /*7410*/  IADD3 R16, P0, R16, UR38, RZ ;  /* 0x0000002610107c10 */ /* 0x000fe2000ff1e0ff */
[----:B------:R-:W-:Y:S01]  /*7420*/  ULDC.64 UR4, c[0x0][0x650] ;  /* 0x0001940000047ab9 */ /* 0x000fe20000000a00 */
[----:B------:R-:W-:Y:S01]  /*7430*/  PRMT R3, RZ, 0x7610, R3 ;  /* 0x00007610ff037816 */ /* 0x000fe20000000003 */
[----:B------:R-:W-:Y:S01]  /*7440*/  IMAD.MOV.U32 R102, RZ, RZ, -0x1 ;  /* 0xffffffffff667424 */ /* 0x000fe200078e00ff */
[----:B------:R-:W-:Y:S01]  /*7450*/  IADD3.X R17, R17, UR41, RZ, P0, !PT ;  /* 0x0000002911117c10 */ /* 0x000fe200087fe4ff */
[----:B------:R-:W-:Y:S01]  /*7460*/  IMAD.MOV.U32 R23, RZ, RZ, -0x1 ;  /* 0xffffffffff177424 */ /* 0x000fe200078e00ff */
[----:B------:R-:W-:-:S04]  /*7470*/  ISETP.GE.U32.AND P0, PT, R16, UR4, PT ;  /* 0x0000000410007c0c */ /* 0x000fc8000bf06070 */
[----:B------:R-:W-:-:S13]  /*7480*/  ISETP.GE.U32.AND.EX P0, PT, R17, UR5, PT, P0 ;  /* 0x0000000511007c0c */ /* 0x000fda000bf06100 */
[----:B------:R-:W-:Y:S05]  /*7490*/  @P0 BRA `(.L_x_157) ;  /* 0x00000004004c0947 */ /* 0x000fea0003800000 */
[----:B------:R-:W4:Y:S01]  /*74a0*/  LDC.64 R10, c[0x0][0x628] ;  /* 0x00018a00ff0a7b82 */ /* 0x000f220000000a00 */
[----:B-12---:R-:W1:Y:S01]  /*74b0*/  S2R R12, SR_CTAID.X ;  /* 0x00000000000c7919 */ /* 0x006e620000002500 */
[----:B0-----:R-:W-:Y:S02]  /*74c0*/  IMAD.MOV.U32 R8, RZ, RZ, R16 ;  /* 0x000000ffff087224 */ /* 0x001fe400078e0010 */
[----:B------:R-:W-:Y:S01]  /*74d0*/  IMAD.MOV.U32 R9, RZ, RZ, R17 ;  /* 0x000000ffff097224 */ /* 0x000fe200078e0011 */
[----:B------:R-:W0:Y:S03]  /*74e0*/  S2R R20, SR_CTAID.Y ;  /* 0x0000000000147919 */ /* 0x000e260000002600 */
[----:B------:R-:W2:Y:S08]  /*74f0*/  LDC R0, c[0x0][0x630] ;  /* 0x00018c00ff007b82 */ /* 0x000eb00000000800 */
[----:B---3--:R-:W3:Y:S01]  /*7500*/  LDC.64 R14, c[0x0][0x620] ;  /* 0x00018800ff0e7b82 */ /* 0x008ee20000000a00 */
[----:B----4-:R-:W-:-:S04]  /*7510*/  ISETP.NE.U32.AND P0, PT, R10, RZ, PT ;  /* 0x000000ff0a00720c */ /* 0x010fc80003f05070 */
[----:B------:R-:W-:-:S13]  /*7520*/  ISETP.NE.AND.EX P0, PT, R11, RZ, PT, P0 ;  /* 0x000000ff0b00720c */ /* 0x000fda0003f05300 */
[----:B0123--:R-:W-:Y:S05]  /*7530*/  @!P0 BRA `(.L_x_158) ;  /* 0x0000000000288947 */ /* 0x00ffea0003800000 */
        /* <DEDUP_REMOVED lines=10> */
.L_x_158:
[-CC-:B------:R-:W-:Y:S01]  /*75e0*/  SHF.R.U64 R23, R8, R0.reuse, R9.reuse ;  /* 0x0000000008177219 */ /* 0x180fe20000001209 */
[----:B------:R-:W0:Y:S01]  /*75f0*/  LDC.64 R26, c[0x0][0x640] ;  /* 0x00019000ff1a7b82 */ /* 0x000e220000000a00 */
[----:B------:R-:W-:Y:S01]  /*7600*/  SHF.R.U32.HI R0, RZ, R0, R9 ;  /* 0x00000000ff007219 */ /* 0x000fe20000011609 */
[----:B------:R-:W-:Y:S01]  /*7610*/  ULDC UR4, c[0x0][0x150] ;  /* 0x0000540000047ab9 */ /* 0x000fe20000000800 */
[----:B------:R-:W-:Y:S02]  /*7620*/  IADD3 R3, P0, RZ, -R23, RZ ;  /* 0x80000017ff037210 */ /* 0x000fe40007f1e0ff */
[----:B------:R-:W-:-:S03]  /*7630*/  I2FP.F32.U32 R7, R12 ;  /* 0x0000000c00077245 */ /* 0x000fc60000201000 */
[----:B------:R-:W1:Y:S01]  /*7640*/  LDC R6, c[0x0][0x618] ;  /* 0x00018600ff067b82 */ /* 0x000e620000000800 */
[----:B------:R-:W-:Y:S02]  /*7650*/  IMAD.X R5, RZ, RZ, ~R0, P0 ;  /* 0x000000ffff057224 */ /* 0x000fe400000e0e00 */
[----:B------:R-:W-:Y:S01]  /*7660*/  FMUL R7, R7, UR4 ;  /* 0x0000000407077c20 */ /* 0x000fe20008400000 */
[----:B------:R-:W-:Y:S01]  /*7670*/  ULDC UR4, c[0x0][0x154] ;  /* 0x0000550000047ab9 */ /* 0x000fe20000000800 */
[-C--:B------:R-:W-:Y:S02]  /*7680*/  IMAD R0, R5, R14.reuse, RZ ;  /* 0x0000000e05007224 */ /* 0x080fe400078e02ff */
[C---:B------:R-:W-:Y:S01]  /*7690*/  IMAD.WIDE.U32 R4, R3.reuse, R14, R16 ;  /* 0x0000000e03047225 */ /* 0x040fe200078e0010 */
[----:B------:R-:W2:Y:S01]  /*76a0*/  LDC R8, c[0x0][0x608] ;  /* 0x00018200ff087b82 */ /* 0x000ea20000000800 */
[----:B------:R-:W3:Y:S02]  /*76b0*/  F2I.U32.TRUNC.NTZ R7, R7 ;  /* 0x0000000700077305 */ /* 0x000ee4000020f000 */
[----:B------:R-:W-:Y:S01]  /*76c0*/  IMAD R3, R3, R15, R0 ;  /* 0x0000000f03037224 */ /* 0x000fe200078e0200 */
[----:B------:R-:W-:-:S03]  /*76d0*/  I2FP.F32.U32 R0, R20 ;  /* 0x0000001400007245 */ /* 0x000fc60000201000 */
[----:B------:R-:W-:Y:S01]  /*76e0*/  IMAD.IADD R3, R5, 0x1, R3 ;  /* 0x0000000105037824 */ /* 0x000fe200078e0203 */
[----:B------:R-:W4:Y:S01]  /*76f0*/  LDC R11, c[0x0][0x658] ;  /* 0x00019600ff0b7b82 */ /* 0x000f220000000800 */
[----:B0-----:R-:W-:-:S04]  /*7700*/  ISETP.NE.U32.AND P0, PT, R26, RZ, PT ;  /* 0x000000ff1a00720c */ /* 0x001fc80003f05070 */
[----:B------:R-:W-:-:S03]  /*7710*/  ISETP.NE.AND.EX P0, PT, R27, RZ, PT, P0 ;  /* 0x000000ff1b00720c */ /* 0x000fc60003f05300 */
[----:B------:R-:W0:Y:S01]  /*7720*/  LDC R9, c[0x0][0x144] ;  /* 0x00005100ff097b82 */ /* 0x000e220000000800 */
[-C--:B-1----:R-:W-:Y:S01]  /*7730*/  SHF.R.U64 R10, R4, R6.reuse, R3 ;  /* 0x00000006040a7219 */ /* 0x082fe20000001203 */
[----:B---3--:R-:W-:Y:S01]  /*7740*/  IMAD.MOV R7, RZ, RZ, -R7 ;  /* 0x000000ffff077224 */ /* 0x008fe200078e0a07 */
[----:B------:R-:W-:Y:S01]  /*7750*/  SHF.R.U32.HI R3, RZ, R6, R3 ;  /* 0x00000006ff037219 */ /* 0x000fe20000011603 */
[----:B------:R-:W-:-:S04]  /*7760*/  FMUL R6, R0, UR4 ;  /* 0x0000000400067c20 */ /* 0x000fc80008400000 */
[----:B------:R-:W1:Y:S01]  /*7770*/  LDC R21, c[0x0][0x148] ;  /* 0x00005200ff157b82 */ /* 0x000e620000000800 */
[----:B------:R3:W0:Y:S01]  /*7780*/  F2I.U32.TRUNC.NTZ R14, R6 ;  /* 0x00000006000e7305 */ /* 0x000622000020f000 */
[-CC-:B--2---:R-:W-:Y:S02]  /*7790*/  SHF.R.U64 R13, R10, R8.reuse, R3.reuse ;  /* 0x000000080a0d7219 */ /* 0x184fe40000001203 */
[----:B------:R-:W-:-:S04]  /*77a0*/  SHF.R.U32.HI R0, RZ, R8, R3 ;  /* 0x00000008ff007219 */ /* 0x000fc80000011603 */
[----:B------:R-:W2:Y:S01]  /*77b0*/  LDC R24, c[0x0][0x648] ;  /* 0x00019200ff187b82 */ /* 0x000ea20000000800 */
[-CC-:B----4-:R-:W-:Y:S02]  /*77c0*/  SHF.R.U64 R15, R13, R11.reuse, R0.reuse ;  /* 0x0000000b0d0f7219 */ /* 0x190fe40000001200 */
[----:B------:R-:W-:-:S03]  /*77d0*/  SHF.R.U32.HI R5, RZ, R11, R0 ;  /* 0x0000000bff057219 */ /* 0x000fc60000011600 */
[----:B------:R-:W-:Y:S02]  /*77e0*/  IMAD.MOV.U32 R4, RZ, RZ, R15 ;  /* 0x000000ffff047224 */ /* 0x000fe400078e000f */
[----:B------:R-:W4:Y:S01]  /*77f0*/  LDC R28, c[0x0][0x638] ;  /* 0x00018e00ff1c7b82 */ /* 0x000f220000000800 */
[----:B0-----:R-:W-:-:S07]  /*7800*/  IMAD R25, R9, R7, R12 ;  /* 0x0000000709197224 */ /* 0x001fce00078e020c */
[----:B------:R-:W0:Y:S08]  /*7810*/  LDC R29, c[0x0][0x610] ;  /* 0x00018400ff1d7b82 */ /* 0x000e300000000800 */
[----:B------:R-:W0:Y:S01]  /*7820*/  LDC R30, c[0x0][0x600] ;  /* 0x00018000ff1e7b82 */ /* 0x000e220000000800 */
[----:B-123--:R-:W-:Y:S05]  /*7830*/  @!P0 BRA `(.L_x_159) ;  /* 0x0000000000288947 */ /* 0x00efea0003800000 */
[----:B------:R-:W1:Y:S02]  /*7840*/  LDC R0, c[0x0][0x64c] ;  /* 0x00019300ff007b82 */ /* 0x000e640000000800 */
[----:B-1----:R-:W-:-:S05]  /*7850*/  IADD3 R3, P0, R15, R0, RZ ;  /* 0x000000000f037210 */ /* 0x002fca0007f1e0ff */
        /* <DEDUP_REMOVED lines=8> */
.L_x_159:
[----:B------:R-:W-:Y:S01]  /*78e0*/  ISETP.NE.AND P0, PT, R2, 0x1, PT ;  /* 0x000000010200780c */ /* 0x000fe20003f05270 */
[----:B------:R-:W-:Y:S01]  /*78f0*/  IMAD.MOV R14, RZ, RZ, -R14 ;  /* 0x000000ffff0e7224 */ /* 0x000fe200078e0a0e */
[----:B------:R-:W-:Y:S02]  /*7900*/  SHF.R.U64 R0, R4, R24, R5 ;  /* 0x0000001804007219 */ /* 0x000fe40000001205 */
[----:B------:R-:W-:Y:S02]  /*7910*/  LOP3.LUT R3, R13, R100, RZ, 0xc0, !PT ;  /* 0x000000640d037212 */ /* 0x000fe400078ec0ff */
[----:B------:R-:W-:Y:S01]  /*7920*/  LOP3.LUT R10, R10, R99, RZ, 0xc0, !PT ;  /* 0x000000630a0a7212 */ /* 0x000fe200078ec0ff */
[----:B------:R-:W-:Y:S02]  /*7930*/  IMAD.MOV R4, RZ, RZ, -R0 ;  /* 0x000000ffff047224 */ /* 0x000fe400078e0a00 */
[----:B------:R-:W-:Y:S02]  /*7940*/  IMAD R0, R92, R0, R3 ;  /* 0x000000005c007224 */ /* 0x000fe400078e0203 */
[----:B----4-:R-:W-:-:S02]  /*7950*/  IMAD R3, R4, R28, R15 ;  /* 0x0000001c04037224 */ /* 0x010fc400078e020f */
[----:B------:R-:W-:Y:S02]  /*7960*/  @P0 IMAD R25, R21, R14, R20 ;  /* 0x0000000e15190224 */ /* 0x000fe400078e0214 */
[----:B0-----:R-:W-:Y:S02]  /*7970*/  IMAD R5, R3, R30, R10 ;  /* 0x0000001e03057224 */ /* 0x001fe400078e020a */
[----:B------:R-:W-:Y:S02]  /*7980*/  IMAD R0, R0, R29, R25 ;  /* 0x0000001d00007224 */ /* 0x000fe400078e0219 */
[----:B------:R-:W-:-:S03]  /*7990*/  IMAD.MOV.U32 R4, RZ, RZ, 0x1 ;  /* 0x00000001ff047424 */ /* 0x000fc600078e00ff */
[----:B------:R-:W-:Y:S02]  /*79a0*/  SEL R102, R5, R0, !P0 ;  /* 0x0000000005667207 */ /* 0x000fe40004000000 */
[----:B------:R-:W-:Y:S02]  /*79b0*/  PRMT R3, R4, 0x7610, R3 ;  /* 0x0000761004037816 */ /* 0x000fe40000000003 */
[----:B------:R-:W-:-:S07]  /*79c0*/  SEL R0, R0, R5, !P0 ;  /* 0x0000000500007207 */ /* 0x000fce0004000000 */
.L_x_157:
[----:B------:R-:W-:Y:S01]  /*79d0*/  UIADD3 UR42, UR43, UR42, URZ ;  /* 0x0000002a2b2a7290 */ /* 0x000fe2000fffe03f */
[----:B------:R-:W-:Y:S01]  /*79e0*/  LOP3.LUT P0, RZ, R3, 0xff, RZ, 0xc0, !PT ;  /* 0x000000ff03ff7812 */ /* 0x000fe2000780c0ff */
[----:B------:R-:W-:Y:S02]  /*79f0*/  IMAD.MOV.U32 R109, RZ, RZ, R0 ;  /* 0x000000ffff6d7224 */ /* 0x000fe400078e0000 */
[----:B------:R-:W-:Y:S02]  /*7a00*/  USHF.R.U32.HI UR4, URZ, 0x1, UR42 ;  /* 0x000000013f047899 */ /* 0x000fe4000801162a */
[----:B------:R-:W-:Y:S02]  /*7a10*/  UISETP.GT.U32.AND UP1, UPT, UR42, 0x1, UPT ;  /* 0x000000012a00788c */ /* 0x000fe4000bf24070 */
[----:B------:R-:W-:Y:S02]  /*7a20*/  ULOP3.LUT UR4, UR4, 0x1, URZ, 0xc0, !UPT ;  /* 0x0000000104047892 */ /* 0x000fe4000f8ec03f */
[----:B------:R-:W-:-:S02]  /*7a30*/  UISETP.LT.U32.AND UP1, UPT, UR43, 0x2, UP1 ;  /* 0x000000022b00788c */ /* 0x000fc40008f21070 */
[----:B------:R-:W-:Y:S02]  /*7a40*/  UISETP.NE.U32.AND UP0, UPT, UR4, 0x1, UPT ;  /* 0x000000010400788c */ /* 0x000fe4000bf05070 */
[----:B------:R-:W-:Y:S02]  /*7a50*/  USEL UR5, URZ, 0x1, !UP1 ;  /* 0x000000013f057887 */ /* 0x000fe4000c800000 */
[----:B------:R-:W-:Y:S02]  /*7a60*/  UISETP.GT.U32.AND UP0, UPT, UR43, 0x1, !UP0 ;  /* 0x000000012b00788c */ /* 0x000fe4000c704070 */
[----:B------:R-:W-:Y:S02]  /*7a70*/  ULOP3.LUT UR42, UR42, 0x1, URZ, 0xc0, !UPT ;  /* 0x000000012a2a7892 */ /* 0x000fe4000f8ec03f */
[----:B------:R-:W-:-:S04]  /*7a80*/  USEL UR4, URZ, 0x1, !UP0 ;  /* 0x000000013f047887 */ /* 0x000fc8000c000000 */
[----:B------:R-:W-:Y:S01]  /*7a90*/  ULOP3.LUT UR40, UR4, UR40, UR5, 0x96, !UPT ;  /* 0x0000002804287292 */ /* 0x000fe2000f8e9605 */
[----:B------:R-:W-:Y:S11]  /*7aa0*/  @P0 BRA `(.L_x_160) ;  /* 0xffffff9800580947 */ /* 0x000ff6000383ffff */
[----:B------:R-:W-:Y:S05]  /*7ab0*/  EXIT ;  /* 0x000000000000794d */ /* 0x000fea0003800000 */
.L_x_7:
        /* <DEDUP_REMOVED lines=26> */
.L_x_162:
[----:B------:R-:W0:Y:S01]  /*7c60*/  LDC.64 R28, c[0x0][0x640] ;  /* 0x00019000ff1c7b82 */ /* 0x000e220000000a00 */
[-CC-:B------:R-:W-:Y:S01]  /*7c70*/  SHF.R.U64 R21, R14, R6.reuse, R15.reuse ;  /* 0x000000060e157219 */ /* 0x180fe2000000120f */
[----:B------:R-:W-:Y:S01]  /*7c80*/  IMAD.MOV.U32 R30, RZ, RZ, 0x1 ;  /* 0x00000001ff1e7424 */ /* 0x000fe200078e00ff */
[----:B------:R-:W-:Y:S02]  /*7c90*/  SHF.R.U32.HI R6, RZ, R6, R15 ;  /* 0x00000006ff067219 */ /* 0x000fe4000001160f */
[----:B------:R-:W-:-:S03]  /*7ca0*/  IADD3 R13, P0, RZ, -R21, RZ ;  /* 0x80000015ff0d7210 */ /* 0x000fc60007f1e0ff */
[----:B------:R-:W1:Y:S02]  /*7cb0*/  LDC R12, c[0x0][0x618] ;  /* 0x00018600ff0c7b82 */ /* 0x000e640000000800 */
[----:B------:R-:W-:-:S04]  /*7cc0*/  IMAD.X R11, RZ, RZ, ~R6, P0 ;  /* 0x000000ffff0b7224 */ /* 0x000fc800000e0e06 */
[-C--:B------:R-:W-:Y:S02]  /*7cd0*/  IMAD R6, R11, R24.reuse, RZ ;  /* 0x000000180b067224 */ /* 0x080fe400078e02ff */
[----:B------:R-:W2:Y:S01]  /*7ce0*/  LDC R14, c[0x0][0x608] ;  /* 0x00018200ff0e7b82 */ /* 0x000ea20000000800 */
[----:B------:R-:W-:-:S04]  /*7cf0*/  IMAD.WIDE.U32 R10, R13, R24, R16 ;  /* 0x000000180d0a7225 */ /* 0x000fc800078e0010 */
[----:B------:R-:W-:-:S03]  /*7d00*/  IMAD R13, R13, R25, R6 ;  /* 0x000000190d0d7224 */ /* 0x000fc600078e0206 */
[----:B------:R-:W3:Y:S01]  /*7d10*/  LDC R27, c[0x0][0x658] ;  /* 0x00019600ff1b7b82 */ /* 0x000ee20000000800 */
[----:B------:R-:W-:Y:S01]  /*7d20*/  IMAD.IADD R11, R11, 0x1, R13 ;  /* 0x000000010b0b7824 */ /* 0x000fe200078e020d */
[----:B0-----:R-:W-:-:S04]  /*7d30*/  ISETP.NE.U32.AND P0, PT, R28, RZ, PT ;  /* 0x000000ff1c00720c */ /* 0x001fc80003f05070 */
[----:B------:R-:W-:Y:S02]  /*7d40*/  ISETP.NE.AND.EX P0, PT, R29, RZ, PT, P0 ;  /* 0x000000ff1d00720c */ /* 0x000fe40003f05300 */
[----:B------:R-:W0:Y:S01]  /*7d50*/  LDC R20, c[0x0][0x600] ;  /* 0x00018000ff147b82 */ /* 0x000e220000000800 */
[-CC-:B-1----:R-:W-:Y:S01]  /*7d60*/  SHF.R.U64 R8, R10, R12.reuse, R11.reuse ;  /* 0x0000000c0a087219 */ /* 0x182fe2000000120b */
[----:B------:R-:W-:Y:S01]  /*7d70*/  IMAD.MOV.U32 R10, RZ, RZ, -0x1 ;  /* 0xffffffffff0a7424 */ /* 0x000fe200078e00ff */
[----:B------:R-:W-:-:S05]  /*7d80*/  SHF.R.U32.HI R11, RZ, R12, R11 ;  /* 0x0000000cff0b7219 */ /* 0x000fca000001160b */
[----:B------:R-:W1:Y:S01]  /*7d90*/  LDC R24, c[0x0][0x648] ;  /* 0x00019200ff187b82 */ /* 0x000e620000000800 */
[-CC-:B--2---:R-:W-:Y:S02]  /*7da0*/  SHF.R.U64 R23, R8, R14.reuse, R11.reuse ;  /* 0x0000000e08177219 */ /* 0x184fe4000000120b */
[----:B------:R-:W-:-:S05]  /*7db0*/  SHF.R.U32.HI R6, RZ, R14, R11 ;  /* 0x0000000eff067219 */ /* 0x000fca000001160b */
[----:B------:R-:W2:Y:S01]  /*7dc0*/  LDC R26, c[0x0][0x638] ;  /* 0x00018e00ff1a7b82 */ /* 0x000ea20000000800 */
[-C--:B---3--:R-:W-:Y:S02]  /*7dd0*/  SHF.L.U32 R10, R10, R27.reuse, RZ ;  /* 0x0000001b0a0a7219 */ /* 0x088fe400000006ff */
[-CC-:B------:R-:W-:Y:S02]  /*7de0*/  SHF.R.U64 R25, R23, R27.reuse, R6.reuse ;  /* 0x0000001b17197219 */ /* 0x180fe40000001206 */
[----:B------:R-:W-:Y:S02]  /*7df0*/  LOP3.LUT R32, RZ, R10, RZ, 0x33, !PT ;  /* 0x0000000aff207212 */ /* 0x000fe400078e33ff */
[----:B------:R-:W-:Y:S01]  /*7e00*/  SHF.R.U32.HI R11, RZ, R27, R6 ;  /* 0x0000001bff0b7219 */ /* 0x000fe20000011606 */
[----:B------:R-:W3:Y:S01]  /*7e10*/  LDC R31, c[0x0][0x610] ;  /* 0x00018400ff1f7b82 */ /* 0x000ee20000000800 */
[----:B------:R-:W-:Y:S01]  /*7e20*/  IMAD.MOV.U32 R10, RZ, RZ, R25 ;  /* 0x000000ffff0a7224 */ /* 0x000fe200078e0019 */
[----:B------:R-:W-:Y:S06]  /*7e30*/  @!P0 BRA `(.L_x_163) ;  /* 0x0000000000288947 */ /* 0x000fec0003800000 */
        /* <DEDUP_REMOVED lines=10> */
.L_x_163:
[----:B------:R-:W-:Y:S02]  /*7ee0*/  ISETP.NE.AND P0, PT, R2, 0x1, PT ;  /* 0x000000010200780c */ /* 0x000fe40003f05270 */
[----:B-1----:R-:W-:Y:S01]  /*7ef0*/  SHF.R.U64 R6, R10, R24, R11 ;  /* 0x000000180a067219 */ /* 0x002fe2000000120b */
[----:B0-----:R-:W-:Y:S01]  /*7f00*/  VIADD R11, R20, 0xffffffff ;  /* 0xffffffff140b7836 */ /* 0x001fe20000000000 */
[----:B------:R-:W-:Y:S02]  /*7f10*/  SHF.L.U32 R30, R30, R27, RZ ;  /* 0x0000001b1e1e7219 */ /* 0x000fe400000006ff */
[----:B------:R-:W-:Y:S01]  /*7f20*/  LOP3.LUT R5, R23, R32, RZ, 0xc0, !PT ;  /* 0x0000002017057212 */ /* 0x000fe200078ec0ff */
[----:B------:R-:W-:-:S04]  /*7f30*/  IMAD.MOV R10, RZ, RZ, -R6 ;  /* 0x000000ffff0a7224 */ /* 0x000fc800078e0a06 */
[----:B------:R-:W-:Y:S01]  /*7f40*/  IMAD R6, R30, R6, R5 ;  /* 0x000000061e067224 */ /* 0x000fe200078e0205 */
[----:B------:R-:W-:Y:S01]  /*7f50*/  LOP3.LUT R5, R8, R11, RZ, 0xc0, !PT ;  /* 0x0000000b08057212 */ /* 0x000fe200078ec0ff */
[----:B------:R-:W-:Y:S02]  /*7f60*/  @P0 IMAD R7, R9, R22, R4 ;  /* 0x0000001609070224 */ /* 0x000fe400078e0204 */
[----:B--2---:R-:W-:Y:S02]  /*7f70*/  IMAD R4, R10, R26, R25 ;  /* 0x0000001a0a047224 */ /* 0x004fe400078e0219 */
[----:B---3--:R-:W-:Y:S02]  /*7f80*/  IMAD R7, R6, R31, R7 ;  /* 0x0000001f06077224 */ /* 0x008fe400078e0207 */
[----:B------:R-:W-:Y:S02]  /*7f90*/  IMAD R4, R4, R20, R5 ;  /* 0x0000001404047224 */ /* 0x000fe400078e0205 */
[----:B------:R-:W-:-:S02]  /*7fa0*/  IMAD.MOV.U32 R8, RZ, RZ, 0x1 ;  /* 0x00000001ff087424 */ /* 0x000fc400078e00ff */
[----:B------:R-:W-:Y:S01]  /*7fb0*/  IMAD.MOV.U32 R6, RZ, RZ, R21 ;  /* 0x000000ffff067224 */ /* 0x000fe200078e0015 */
[----:B------:R-:W-:Y:S02]  /*7fc0*/  SEL R19, R4, R7, !P0 ;  /* 0x0000000704137207 */ /* 0x000fe40004000000 */
[----:B------:R-:W-:-:S07]  /*7fd0*/  SEL R20, R7, R4, !P0 ;  /* 0x0000000407147207 */ /* 0x000fce0004000000 */
.L_x_161:
[----:B------:R-:W-:-:S08]  /*7fe0*/  NOP ;  /* 0x0000000000007918 */ /* 0x000fd00000000000 */
[----:B------:R-:W0:-:S00]  /*7ff0*/  USETMAXREG.DEALLOC.CTAPOOL 0x28 ;  /* 0x00000028000079c8 */ /* 0x000e0000080e0500 */
[----:B0-----:R-:W-:-:S13]  /*8000*/  ISETP.NE.AND P0, PT, R3, RZ, PT ;  /* 0x000000ff0300720c */ /* 0x001fda0003f05270 */
[----:B------:R-:W-:Y:S05]  /*8010*/  @P0 EXIT ;  /* 0x000000000000094d */ /* 0x000fea0003800000 */
[----:B------:R-:W-:Y:S01]  /*8020*/  LOP3.LUT P0, RZ, R8, 0xff, RZ, 0xc0, !PT ;  /* 0x000000ff08ff7812 */ /* 0x000fe2000780c0ff */
[----:B------:R-:W-:Y:S02]  /*8030*/  IMAD.MOV.U32 R3, RZ, RZ, 0x1 ;  /* 0x00000001ff037424 */ /* 0x000fe400078e00ff */
[----:B------:R-:W-:-:S10]  /*8040*/  IMAD.MOV.U32 R8, RZ, RZ, RZ ;  /* 0x000000ffff087224 */ /* 0x000fd400078e00ff */
[----:B------:R-:W-:Y:S05]  /*8050*/  @!P0 BRA `(.L_x_164) ;  /* 0x0000000c00588947 */ /* 0x000fea0003800000 */
[----:B------:R-:W0:Y:S01]  /*8060*/  LDC R3, c[0x0][0x28c] ;  /* 0x0000a300ff037b82 */ /* 0x000e220000000800 */
[----:B------:R-:W-:Y:S01]  /*8070*/  ULDC UR5, c[0x0][0x658] ;  /* 0x0001960000057ab9 */ /* 0x000fe20000000800 */
[----:B------:R-:W-:Y:S01]  /*8080*/  UMOV UR6, 0xffffffff ;  /* 0xffffffff00067882 */ /* 0x000fe20000000000 */
[----:B------:R-:W-:Y:S01]  /*8090*/  BSSY B0, `(.L_x_164) ;  /* 0x00000d2000007945 */ /* 0x000fe20003800000 */
[----:B------:R-:W-:Y:S01]  /*80a0*/  USHF.L.U32 UR6, UR6, UR5, URZ ;  /* 0x0000000506067299 */ /* 0x000fe2000800063f */
[----:B------:R-:W-:Y:S01]  /*80b0*/  IMAD.MOV.U32 R10, RZ, RZ, 0x1 ;  /* 0x00000001ff0a7424 */ /* 0x000fe200078e00ff */
[----:B------:R-:W-:Y:S01]  /*80c0*/  LOP3.LUT R13, R18, 0x2, RZ, 0xfc, !PT ;  /* 0x00000002120d7812 */ /* 0x000fe200078efcff */
[----:B------:R-:W-:Y:S01]  /*80d0*/  IMAD.MOV.U32 R8, RZ, RZ, RZ ;  /* 0x000000ffff087224 */ /* 0x000fe200078e00ff */
[----:B------:R-:W1:Y:S01]  /*80e0*/  S2UR UR8, SR_CgaCtaId ;  /* 0x00000000000879c3 */ /* 0x000e620000008800 */
[----:B------:R-:W-:Y:S01]  /*80f0*/  ULDC UR4, c[0x0][0x600] ;  /* 0x0001800000047ab9 */ /* 0x000fe20000000800 */
[----:B------:R-:W-:Y:S01]  /*8100*/  UMOV UR7, 0x1 ;  /* 0x0000000100077882 */ /* 0x000fe20000000000 */
[----:B------:R-:W-:-:S02]  /*8110*/  UIADD3 UR4, UR4, -0x1, URZ ;  /* 0xffffffff04047890 */ /* 0x000fc4000fffe03f */
[----:B------:R-:W-:Y:S02]  /*8120*/  USHF.L.U32 UR5, UR7, UR5, URZ ;  /* 0x0000000507057299 */ /* 0x000fe4000800063f */
[----:B------:R-:W-:Y:S01]  /*8130*/  ULOP3.LUT UR6, URZ, UR6, URZ, 0x33, !UPT ;  /* 0x000000063f067292 */ /* 0x000fe2000f8e333f */
[----:B------:R-:W-:Y:S01]  /*8140*/  ULDC.64 UR30, c[0x0][0x198] ;  /* 0x00006600001e7ab9 */ /* 0x000fe20000000a00 */
[----:B0-----:R-:W-:-:S05]  /*8150*/  VIADD R3, R3, 0x7f ;  /* 0x0000007f03037836 */ /* 0x001fca0000000000 */
[----:B------:R-:W-:Y:S01]  /*8160*/  SHF.R.S32.HI R4, RZ, 0x1f, R3 ;  /* 0x0000001fff047819 */ /* 0x000fe20000011403 */
[----:B-1----:R-:W-:-:S03]  /*8170*/  IMAD.U32 R11, RZ, RZ, UR8 ;  /* 0x00000008ff0b7e24 */ /* 0x002fc6000f8e00ff */
[----:B------:R-:W-:Y:S01]  /*8180*/  LEA.HI R4, R4, R3, RZ, 0x7 ;  /* 0x0000000304047211 */ /* 0x000fe200078f38ff */
[----:B------:R-:W-:-:S03]  /*8190*/  IMAD.MOV.U32 R3, RZ, RZ, 0x1 ;  /* 0x00000001ff037424 */ /* 0x000fc600078e00ff */
[----:B------:R-:W-:-:S05]  /*81a0*/  SHF.R.S32.HI R9, RZ, 0x7, R4 ;  /* 0x00000007ff097819 */ /* 0x000fca0000011404 */
[----:B------:R-:W-:-:S07]  /*81b0*/  VIADD R12, R9, 0x1 ;  /* 0x00000001090c7836 */ /* 0x000fce0000000000 */
.L_x_175:
[----:B------:R-:W-:-:S03]  /*81c0*/  UMOV UR7, 0xffffffff ;  /* 0xffffffff00077882 */ /* 0x000fc60000000000 */
[----:B------:R-:W-:Y:S05]  /*81d0*/  BRA.DIV UR7, `(.L_x_165) ;  /* 0x0000000e07987947 */ /* 0x000fea000b800000 */
[----:B------:R-:W-:-:S13]  /*81e0*/  ELECT P6, URZ, PT ;  /* 0x00000000003f782f */ /* 0x000fda00038c0000 */
.L_x_184:
[----:B------:R-:W0:Y:S01]  /*81f0*/  LDC R4, c[0x0][0x28c] ;  /* 0x0000a300ff047b82 */ /* 0x000e220000000800 */
[----:B------:R-:W-:Y:S01]  /*8200*/  BSSY B1, `(.L_x_166) ;  /* 0x0000047000017945 */ /* 0x000fe20003800000 */
[----:B0-----:R-:W-:-:S13]  /*8210*/  ISETP.LT.OR P6, PT, R4, 0x1, !P6 ;  /* 0x000000010400780c */ /* 0x001fda00077c1670 */
[----:B------:R-:W-:Y:S05]  /*8220*/  @P6 BRA `(.L_x_167) ;  /* 0x0000000400106947 */ /* 0x000fea0003800000 */
[----:B------:R-:W-:Y:S02]  /*8230*/  IMAD R20, R20, 0x2, R11 ;  /* 0x0000000214147824 */ /* 0x000fe400078e020b */
[----:B------:R-:W-:Y:S02]  /*8240*/  IMAD.SHL.U32 R19, R19, 0x40, RZ ;  /* 0x0000004013137824 */ /* 0x000fe400078e00ff */
[----:B------:R-:W-:Y:S02]  /*8250*/  IMAD.MOV.U32 R22, RZ, RZ, RZ ;  /* 0x000000ffff167224 */ /* 0x000fe400078e00ff */
[----:B------:R-:W-:Y:S02]  /*8260*/  IMAD.MOV.U32 R4, RZ, RZ, R12 ;  /* 0x000000ffff047224 */ /* 0x000fe400078e000c */
[----:B------:R-:W-:Y:S02]  /*8270*/  IMAD.MOV.U32 R5, RZ, RZ, R3 ;  /* 0x000000ffff057224 */ /* 0x000fe400078e0003 */
[----:B------:R-:W-:-:S02]  /*8280*/  IMAD.MOV.U32 R14, RZ, RZ, R8 ;  /* 0x000000ffff0e7224 */ /* 0x000fc400078e0008 */
[----:B------:R-:W-:-:S07]  /*8290*/  IMAD.SHL.U32 R21, R20, 0x80, RZ ;  /* 0x0000008014157824 */ /* 0x000fce00078e00ff */
.L_x_170:
[----:B------:R-:W0:Y:S01]  /*82a0*/  S2UR UR7, SR_CgaCtaId ;  /* 0x00000000000779c3 */ /* 0x000e220000008800 */
[----:B------:R-:W-:Y:S02]  /*82b0*/  MOV R20, 0x400 ;  /* 0x0000040000147802 */ /* 0x000fe40000000f00 */
[----:B------:R-:W-:Y:S02]  /*82c0*/  SHF.L.U32 R7, R5, 0x1f, RZ ;  /* 0x0000001f05077819 */ /* 0x000fe400000006ff */
[----:B------:R-:W-:-:S13]  /*82d0*/  ISETP.NE.AND P1, PT, R0, RZ, PT ;  /* 0x000000ff0000720c */ /* 0x000fda0003f25270 */
[----:B------:R-:W1:Y:S01]  /*82e0*/  @!P1 LDC R15, c[0x0][0x500] ;  /* 0x00014000ff0f9b82 */ /* 0x000e620000000800 */
[----:B0-----:R-:W-:-:S05]  /*82f0*/  IMAD.U32 R11, RZ, RZ, UR7 ;  /* 0x00000007ff0b7e24 */ /* 0x001fca000f8e00ff */
[----:B------:R-:W-:-:S05]  /*8300*/  LEA R23, R11, R20, 0x18 ;  /* 0x000000140b177211 */ /* 0x000fca00078ec0ff */
[----:B------:R-:W-:-:S04]  /*8310*/  IMAD R20, R14, 0x8, R23 ;  /* 0x000000080e147824 */ /* 0x000fc800078e0217 */
[----:B------:R-:W0:Y:S02]  /*8320*/  SYNCS.PHASECHK.TRANS64.TRYWAIT P0, [R20+URZ+0x10], R7 ;  /* 0x00001007140075a7 */ /* 0x000e24000800017f */
[----:B01----:R-:W-:Y:S05]  /*8330*/  @!P0 BRA `(.L_x_168) ;  /* 0x0000000c00608947 */ /* 0x003fea0003800000 */
.L_x_185:
[----:B0-----:R-:W-:Y:S01]  /*8340*/  PRMT R7, R13, 0x9910, RZ ;  /* 0x000099100d077816 */ /* 0x001fe200000000ff */
[----:B------:R0:W-:Y:S03]  /*8350*/  @!P1 SYNCS.ARRIVE.TRANS64 RZ, [R20+URZ], R15 ;  /* 0x0000000f14ff99a7 */ /* 0x0001e6000800003f */
[----:B------:R-:W-:-:S13]  /*8360*/  ISETP.NE.AND P0, PT, R7, 0x2, PT ;  /* 0x000000020700780c */ /* 0x000fda0003f05270 */
[----:B0-----:R-:W-:Y:S05]  /*8370*/  @P0 BRA `(.L_x_169) ;  /* 0x0000000000040947 */ /* 0x001fea0003800000 */
[----:B------:R-:W-:Y:S01]  /*8380*/  BPT.TRAP 0x1 ;  /* 0x000000040000795c */ /* 0x000fe20000300000 */
.L_x_169:
[----:B------:R-:W-:Y:S01]  /*8390*/  IMAD R7, R14, 0x4, R11 ;  /* 0x000000040e077824 */ /* 0x000fe200078e020b */
[----:B------:R-:W-:Y:S01]  /*83a0*/  R2UR UR34, R22 ;  /* 0x00000000162272ca */ /* 0x000fe200000e0000 */
[----:B------:R-:W-:Y:S01]  /*83b0*/  VIADD R4, R4, 0xffffffff ;  /* 0xffffffff04047836 */ /* 0x000fe20000000000 */
[----:B------:R-:W-:Y:S01]  /*83c0*/  R2UR UR33, R20 ;  /* 0x00000000142172ca */ /* 0x000fe200000e0000 */
[----:B------:R-:W-:Y:S01]  /*83d0*/  IMAD.SHL.U32 R7, R7, 0x2000, RZ ;  /* 0x0000200007077824 */ /* 0x000fe200078e00ff */
[----:B------:R-:W-:Y:S01]  /*83e0*/  R2UR UR36, R6 ;  /* 0x00000000062472ca */ /* 0x000fe200000e0000 */
[----:B------:R-:W-:Y:S01]  /*83f0*/  UIADD3 UR14, UP0, UR30, 0xf0, URZ ;  /* 0x000000f01e0e7890 */ /* 0x000fe2000ff1e03f */
[----:B------:R-:W-:Y:S01]  /*8400*/  R2UR UR35, R21 ;  /* 0x00000000152372ca */ /* 0x000fe200000e0000 */
[--C-:B------:R-:W-:Y:S01]  /*8410*/  IMAD R7, R7, 0x2, R23.reuse ;  /* 0x0000000207077824 */ /* 0x100fe200078e0217 */
[----:B------:R-:W-:Y:S01]  /*8420*/  R2UR UR19, R19 ;  /* 0x00000000131372ca */ /* 0x000fe200000e0000 */
[----:B------:R-:W-:Y:S01]  /*8430*/  IMAD R23, R14, 0x4000, R23 ;  /* 0x000040000e177824 */ /* 0x000fe200078e0217 */
[----:B------:R-:W-:Y:S01]  /*8440*/  UIADD3 UR42, UP1, UR30, 0x1f0, URZ ;  /* 0x000001f01e2a7890 */ /* 0x000fe2000ff3e03f */
[----:B------:R-:W-:Y:S01]  /*8450*/  ISETP.GT.AND P1, PT, R4, 0x1, PT ;  /* 0x000000010400780c */ /* 0x000fe20003f24270 */
[----:B------:R-:W-:Y:S01]  /*8460*/  UIADD3.X UR15, URZ, UR31, URZ, UP0, !UPT ;  /* 0x0000001f3f0f7290 */ /* 0x000fe200087fe43f */
[----:B------:R-:W-:Y:S01]  /*8470*/  R2UR UR24, R7 ;  /* 0x00000000071872ca */ /* 0x000fe200000e0000 */
[----:B------:R-:W-:Y:S01]  /*8480*/  UIADD3 UR26, UR34, 0x40, URZ ;  /* 0x00000040221a7890 */ /* 0x000fe2000fffe03f */
[----:B------:R-:W-:Y:S01]  /*8490*/  R2UR UR8, R23 ;  /* 0x00000000170872ca */ /* 0x000fe200000e0000 */
[----:B------:R-:W-:Y:S01]  /*84a0*/  UIADD3.X UR43, URZ, UR31, URZ, UP1, !UPT ;  /* 0x0000001f3f2b7290 */ /* 0x000fe20008ffe43f */
[----:B------:R-:W-:Y:S01]  /*84b0*/  VIADD R14, R14, 0x1 ;  /* 0x000000010e0e7836 */ /* 0x000fe20000000000 */
[----:B------:R-:W-:Y:S01]  /*84c0*/  UMOV UR7, 0x30000 ;  /* 0x0003000000077882 */ /* 0x000fe20000000000 */
[----:B------:R-:W-:Y:S01]  /*84d0*/  UMOV UR22, 0x0 ;  /* 0x0000000000167882 */ /* 0x000fe20000000000 */
[----:B------:R-:W-:Y:S01]  /*84e0*/  UMOV UR23, 0x10000000 ;  /* 0x1000000000177882 */ /* 0x000fe20000000000 */
[----:B------:R-:W-:Y:S01]  /*84f0*/  UMOV UR25, UR33 ;  /* 0x0000002100197c82 */ /* 0x000fe20008000000 */
[----:B------:R-:W-:Y:S01]  /*8500*/  ISETP.NE.AND P0, PT, R14, 0x2, PT ;  /* 0x000000020e00780c */ /* 0x000fe20003f05270 */
[----:B------:R-:W-:Y:S01]  /*8510*/  UMOV UR28, UR36 ;  /* 0x00000024001c7c82 */ /* 0x000fe20008000000 */
[----:B------:R-:W-:Y:S01]  /*8520*/  UMOV UR27, UR35 ;  /* 0x00000023001b7c82 */ /* 0x000fe20008000000 */
[----:B------:R-:W-:Y:S01]  /*8530*/  UMOV UR17, UR33 ;  /* 0x0000002100117c82 */ /* 0x000fe20008000000 */
[----:B------:R-:W-:Y:S01]  /*8540*/  UIADD3 UR32, UR24, 0x100, URZ ;  /* 0x0000010018207890 */ /* 0x000fe2000fffe03f */
[----:B------:R-:W-:Y:S01]  /*8550*/  SEL R20, RZ, 0x1, P0 ;  /* 0x00000001ff147807 */ /* 0x000fe20000000000 */
[----:B------:R-:W-:Y:S01]  /*8560*/  UIADD3 UR24, UR24, 0x8100, URZ ;  /* 0x0000810018187890 */ /* 0x000fe2000fffe03f */
[----:B------:R-:W-:Y:S01]  /*8570*/  VIADD R22, R22, 0x80 ;  /* 0x0000008016167836 */ /* 0x000fe20000000000 */
[----:B------:R-:W-:Y:S01]  /*8580*/  UIADD3 UR16, UR8, 0x20100, URZ ;  /* 0x0002010008107890 */ /* 0x000fe2000fffe03f */
[----:B------:R-:W-:Y:S01]  /*8590*/  LOP3.LUT R5, R5, R20, RZ, 0x3c, !PT ;  /* 0x0000001405057212 */ /* 0x000fe200078e3cff */
[----:B------:R-:W-:Y:S01]  /*85a0*/  UIADD3 UR8, UR8, 0x22100, URZ ;  /* 0x0002210008087890 */ /* 0x000fe2000fffe03f */
[----:B------:R-:W-:Y:S01]  /*85b0*/  SEL R14, R14, RZ, P0 ;  /* 0x000000ff0e0e7207 */ /* 0x000fe20000000000 */
[----:B------:R-:W-:Y:S01]  /*85c0*/  UMOV UR18, UR34 ;  /* 0x0000002200127c82 */ /* 0x000fe20008000000 */
[----:B------:R-:W-:Y:S01]  /*85d0*/  UMOV UR20, UR36 ;  /* 0x0000002400147c82 */ /* 0x000fe20008000000 */
[----:B------:R0:W-:Y:S01]  /*85e0*/  UTMALDG.3D.MULTICAST [UR32], [UR14], UR7, desc[UR22] ;  /* 0x000016200e0073b4 */ /* 0x0001e20008011807 */
[----:B------:R-:W-:Y:S01]  /*85f0*/  UMOV UR9, UR33 ;  /* 0x0000002100097c82 */ /* 0x000fe20008000000 */
[----:B------:R-:W-:Y:S01]  /*8600*/  UMOV UR11, UR19 ;  /* 0x00000013000b7c82 */ /* 0x000fe20008000000 */
[----:B------:R-:W-:Y:S01]  /*8610*/  UMOV UR12, UR36 ;  /* 0x00000024000c7c82 */ /* 0x000fe20008000000 */
[----:B------:R-:W-:Y:S01]  /*8620*/  UMOV UR10, UR26 ;  /* 0x0000001a000a7c82 */ /* 0x000fe20008000000 */
[----:B------:R0:W-:Y:S01]  /*8630*/  UTMALDG.3D.MULTICAST [UR24], [UR14], UR7, desc[UR22] ;  /* 0x000016180e0073b4 */ /* 0x0001e20008011807 */
[----:B------:R0:W-:Y:S01]  /*8640*/  UTMALDG.3D [UR16], [UR42], desc[UR22] ;  /* 0x000016102a0075b4 */ /* 0x0001e20008011000 */
[----:B------:R0:W-:Y:S02]  /*8650*/  UTMALDG.3D [UR8], [UR42], desc[UR22] ;  /* 0x000016082a0075b4 */ /* 0x0001e40008011000 */
[----:B0-----:R-:W-:Y:S05]  /*8660*/  @P1 BRA `(.L_x_170) ;  /* 0xfffffffc000c1947 */ /* 0x001fea000383ffff */
.L_x_167:
[----:B------:R-:W-:Y:S05]  /*8670*/  BSYNC B1 ;  /* 0x0000000000017941 */ /* 0x000fea0003800000 */
.L_x_166:
[----:B------:R-:W-:Y:S01]  /*8680*/  LOP3.LUT P1, RZ, R10, 0xff, RZ, 0xc0, !PT ;  /* 0x000000ff0aff7812 */ /* 0x000fe2000782c0ff */
[----:B------:R-:W-:Y:S01]  /*8690*/  IMAD.IADD R8, R9, 0x1, R8 ;  /* 0x0000000109087824 */ /* 0x000fe200078e0208 */
[----:B------:R-:W-:Y:S01]  /*86a0*/  IADD3 R16, P2, R16, UR38, RZ ;  /* 0x0000002610107c10 */ /* 0x000fe2000ff5e0ff */
[----:B------:R-:W-:Y:S01]  /*86b0*/  ULDC.64 UR8, c[0x0][0x650] ;  /* 0x0001940000087ab9 */ /* 0x000fe20000000a00 */
[----:B------:R-:W-:Y:S01]  /*86c0*/  BSSY B1, `(.L_x_171) ;  /* 0x000006c000017945 */ /* 0x000fe20003800000 */
[----:B------:R-:W-:Y:S01]  /*86d0*/  IMAD.MOV.U32 R20, RZ, RZ, -0x1 ;  /* 0xffffffffff147424 */ /* 0x000fe200078e00ff */
[----:B------:R-:W-:Y:S01]  /*86e0*/  SHF.R.U32.HI R4, RZ, 0x1, R8 ;  /* 0x00000001ff047819 */ /* 0x000fe20000011608 */
[----:B------:R-:W-:Y:S01]  /*86f0*/  IMAD.MOV.U32 R19, RZ, RZ, -0x1 ;  /* 0xffffffffff137424 */ /* 0x000fe200078e00ff */
[----:B------:R-:W-:Y:S02]  /*8700*/  ISETP.GT.U32.AND P0, PT, R8, 0x1, PT ;  /* 0x000000010800780c */ /* 0x000fe40003f04070 */
[----:B------:R-:W-:-:S02]  /*8710*/  LOP3.LUT R4, R4, 0x1, RZ, 0xc0, !PT ;  /* 0x0000000104047812 */ /* 0x000fc400078ec0ff */
[----:B------:R-:W-:Y:S01]  /*8720*/  ISETP.LT.U32.AND P0, PT, R9, 0x2, P0 ;  /* 0x000000020900780c */ /* 0x000fe20000701070 */
[----:B------:R-:W0:Y:S01]  /*8730*/  @P1 S2R R11, SR_CgaCtaId ;  /* 0x00000000000b1919 */ /* 0x000e220000008800 */
[----:B------:R-:W-:Y:S02]  /*8740*/  @P1 MOV R6, 0x400 ;  /* 0x0000040000061802 */ /* 0x000fe40000000f00 */
[----:B------:R-:W-:Y:S02]  /*8750*/  IADD3.X R17, R17, UR41, RZ, P2, !PT ;  /* 0x0000002911117c10 */ /* 0x000fe400097fe4ff */
[----:B------:R-:W-:Y:S02]  /*8760*/  ISETP.GE.U32.AND P2, PT, R16, UR8, PT ;  /* 0x0000000810007c0c */ /* 0x000fe4000bf46070 */
[----:B------:R-:W-:Y:S02]  /*8770*/  LOP3.LUT R8, R8, 0x1, RZ, 0xc0, !PT ;  /* 0x0000000108087812 */ /* 0x000fe400078ec0ff */
[----:B------:R-:W-:-:S02]  /*8780*/  PRMT R10, RZ, 0x7610, R10 ;  /* 0x00007610ff0a7816 */ /* 0x000fc4000000000a */
[----:B0-----:R-:W-:-:S04]  /*8790*/  @P1 LEA R6, R11, R6, 0x18 ;  /* 0x000000060b061211 */ /* 0x001fc800078ec0ff */
[----:B------:R0:W-:Y:S01]  /*87a0*/  @P1 SYNCS.ARRIVE.TRANS64.A1T0 RZ, [R6+URZ+0x38], RZ ;  /* 0x000038ff06ff19a7 */ /* 0x0001e2000810003f */
[----:B------:R-:W-:Y:S02]  /*87b0*/  ISETP.NE.U32.AND P1, PT, R4, 0x1, PT ;  /* 0x000000010400780c */ /* 0x000fe40003f25070 */
[----:B------:R-:W-:Y:S02]  /*87c0*/  SEL R4, RZ, 0x1, !P0 ;  /* 0x00000001ff047807 */ /* 0x000fe40004000000 */
[----:B------:R-:W-:Y:S02]  /*87d0*/  ISETP.GE.U32.AND.EX P0, PT, R17, UR9, PT, P2 ;  /* 0x0000000911007c0c */ /* 0x000fe4000bf06120 */
[----:B------:R-:W-:Y:S01]  /*87e0*/  ISETP.GT.U32.AND P1, PT, R9, 0x1, !P1 ;  /* 0x000000010900780c */ /* 0x000fe20004f24070 */
[----:B0-----:R-:W-:-:S03]  /*87f0*/  IMAD.MOV.U32 R6, RZ, RZ, -0x1 ;  /* 0xffffffffff067424 */ /* 0x001fc600078e00ff */
[----:B------:R-:W-:-:S04]  /*8800*/  SEL R5, RZ, 0x1, !P1 ;  /* 0x00000001ff057807 */ /* 0x000fc80004800000 */
[--C-:B------:R-:W-:Y:S02]  /*8810*/  LOP3.LUT R3, R5, R3, R4.reuse, 0x96, !PT ;  /* 0x0000000305037212 */ /* 0x100fe400078e9604 */
[----:B------:R-:W-:Y:S01]  /*8820*/  PRMT R4, RZ, 0x7610, R4 ;  /* 0x00007610ff047816 */ /* 0x000fe20000000004 */
[----:B------:R-:W-:Y:S06]  /*8830*/  @P0 BRA `(.L_x_172) ;  /* 0x0000000400500947 */ /* 0x000fec0003800000 */
[----:B------:R-:W0:Y:S01]  /*8840*/  S2R R19, SR_CTAID.X ;  /* 0x0000000000137919 */ /* 0x000e220000002500 */
[----:B------:R-:W-:Y:S01]  /*8850*/  ULDC.64 UR8, c[0x0][0x628] ;  /* 0x00018a0000087ab9 */ /* 0x000fe20000000a00 */
[----:B------:R-:W1:Y:S01]  /*8860*/  LDC R20, c[0x0][0x144] ;  /* 0x00005100ff147b82 */ /* 0x000e620000000800 */
[----:B------:R-:W-:Y:S01]  /*8870*/  ISETP.NE.U32.AND P0, PT, RZ, UR8, PT ;  /* 0x00000008ff007c0c */ /* 0x000fe2000bf05070 */
[----:B------:R-:W2:Y:S01]  /*8880*/  S2R R14, SR_CTAID.Y ;  /* 0x00000000000e7919 */ /* 0x000ea20000002600 */
[----:B------:R-:W-:Y:S01]  /*8890*/  ULDC UR10, c[0x0][0x630] ;  /* 0x00018c00000a7ab9 */ /* 0x000fe20000000800 */
[----:B------:R-:W-:Y:S01]  /*88a0*/  ULDC UR11, c[0x0][0x150] ;  /* 0x00005400000b7ab9 */ /* 0x000fe20000000800 */
[----:B------:R-:W-:Y:S01]  /*88b0*/  ISETP.NE.AND.EX P0, PT, RZ, UR9, PT, P0 ;  /* 0x00000009ff007c0c */ /* 0x000fe2000bf05300 */
[----:B------:R-:W-:Y:S02]  /*88c0*/  IMAD.MOV.U32 R4, RZ, RZ, R16 ;  /* 0x000000ffff047224 */ /* 0x000fe400078e0010 */
[----:B------:R-:W-:Y:S01]  /*88d0*/  IMAD.MOV.U32 R5, RZ, RZ, R17 ;  /* 0x000000ffff057224 */ /* 0x000fe200078e0011 */
[----:B0-----:R-:W-:-:S09]  /*88e0*/  I2FP.F32.U32 R21, R19 ;  /* 0x0000001300157245 */ /* 0x001fd20000201000 */
[----:B------:R-:W-:Y:S05]  /*88f0*/  @!P0 BRA `(.L_x_173) ;  /* 0x0000000000288947 */ /* 0x000fea0003800000 */
[----:B------:R-:W-:Y:S02]  /*8900*/  ULDC UR7, c[0x0][0x634] ;  /* 0x00018d0000077ab9 */ /* 0x000fe40000000800 */
[----:B------:R-:W-:-:S05]  /*8910*/  IADD3 R5, P0, R16, UR7, RZ ;  /* 0x0000000710057c10 */ /* 0x000fca000ff1e0ff */
[----:B------:R-:W-:-:S04]  /*8920*/  IMAD.X R15, RZ, RZ, R17, P0 ;  /* 0x000000ffff0f7224 */ /* 0x000fc800000e0611 */
[----:B------:R-:W-:-:S04]  /*8930*/  IMAD.WIDE.U32 R6, R15, UR8, RZ ;  /* 0x000000080f067c25 */ /* 0x000fc8000f8e00ff */
[----:B------:R-:W-:-:S04]  /*8940*/  IMAD.WIDE.U32 R6, P0, R5, UR9, R6 ;  /* 0x0000000905067c25 */ /* 0x000fc8000f800006 */
[----:B------:R-:W-:-:S04]  /*8950*/  IMAD.WIDE.U32 R4, R5, UR8, RZ ;  /* 0x0000000805047c25 */ /* 0x000fc8000f8e00ff */
[----:B------:R-:W-:Y:S01]  /*8960*/  IMAD.MOV.U32 R4, RZ, RZ, R7 ;  /* 0x000000ffff047224 */ /* 0x000fe200078e0007 */
[----:B------:R-:W-:Y:S01]  /*8970*/  IADD3 RZ, P1, R5, R6, RZ ;  /* 0x0000000605ff7210 */ /* 0x000fe20007f3e0ff */
[----:B------:R-:W-:-:S04]  /*8980*/  IMAD.X R5, RZ, RZ, RZ, P0 ;  /* 0x000000ffff057224 */ /* 0x000fc800000e06ff */
[----:B------:R-:W-:-:S08]  /*8990*/  IMAD.WIDE.U32.X R4, R15, UR9, R4, P1 ;  /* 0x000000090f047c25 */ /* 0x000fd000088e0404 */
.L_x_173:
[----:B------:R-:W-:Y:S01]  /*89a0*/  FMUL R21, R21, UR11 ;  /* 0x0000000b15157c20 */ /* 0x000fe20008400000 */
[--C-:B------:R-:W-:Y:S01]  /*89b0*/  SHF.R.U64 R15, R4, UR10, R5.reuse ;  /* 0x0000000a040f7c19 */ /* 0x100fe20008001205 */
[----:B------:R-:W-:Y:S01]  /*89c0*/  ULDC.64 UR8, c[0x0][0x620] ;  /* 0x0001880000087ab9 */ /* 0x000fe20000000a00 */
[----:B------:R-:W-:Y:S01]  /*89d0*/  SHF.R.U32.HI R4, RZ, UR10, R5 ;  /* 0x0000000aff047c19 */ /* 0x000fe20008011605 */
[----:B------:R-:W-:Y:S01]  /*89e0*/  ULDC.64 UR10, c[0x0][0x640] ;  /* 0x00019000000a7ab9 */ /* 0x000fe20000000a00 */
[----:B------:R-:W-:Y:S01]  /*89f0*/  IADD3 R5, P0, RZ, -R15, RZ ;  /* 0x8000000fff057210 */ /* 0x000fe20007f1e0ff */
[----:B------:R-:W0:Y:S01]  /*8a00*/  F2I.U32.TRUNC.NTZ R21, R21 ;  /* 0x0000001500157305 */ /* 0x000e22000020f000 */
[----:B------:R-:W-:-:S03]  /*8a10*/  ULDC UR7, c[0x0][0x618] ;  /* 0x0001860000077ab9 */ /* 0x000fc60000000800 */
[----:B------:R-:W-:Y:S01]  /*8a20*/  IMAD.X R4, RZ, RZ, ~R4, P0 ;  /* 0x000000ffff047224 */ /* 0x000fe200000e0e04 */
[----:B------:R-:W-:-:S03]  /*8a30*/  ISETP.NE.U32.AND P0, PT, RZ, UR10, PT ;  /* 0x0000000aff007c0c */ /* 0x000fc6000bf05070 */
[----:B------:R-:W-:Y:S01]  /*8a40*/  IMAD R4, R4, UR8, RZ ;  /* 0x0000000804047c24 */ /* 0x000fe2000f8e02ff */
[----:B------:R-:W-:-:S03]  /*8a50*/  ISETP.NE.AND.EX P0, PT, RZ, UR11, PT, P0 ;  /* 0x0000000bff007c0c */ /* 0x000fc6000bf05300 */
[C---:B------:R-:W-:Y:S02]  /*8a60*/  IMAD R7, R5.reuse, UR9, R4 ;  /* 0x0000000905077c24 */ /* 0x040fe4000f8e0204 */
[----:B------:R-:W-:Y:S01]  /*8a70*/  IMAD.WIDE.U32 R4, R5, UR8, R16 ;  /* 0x0000000805047c25 */ /* 0x000fe2000f8e0010 */
[----:B------:R-:W-:-:S03]  /*8a80*/  ULDC UR8, c[0x0][0x154] ;  /* 0x0000550000087ab9 */ /* 0x000fc60000000800 */
[----:B0-----:R-:W-:Y:S02]  /*8a90*/  IMAD.MOV R6, RZ, RZ, -R21 ;  /* 0x000000ffff067224 */ /* 0x001fe400078e0a15 */
[----:B------:R-:W0:Y:S01]  /*8aa0*/  LDC R21, c[0x0][0x148] ;  /* 0x00005200ff157b82 */ /* 0x000e220000000800 */
[----:B------:R-:W-:Y:S02]  /*8ab0*/  IMAD.IADD R5, R5, 0x1, R7 ;  /* 0x0000000105057824 */ /* 0x000fe400078e0207 */
[----:B-1----:R-:W-:Y:S01]  /*8ac0*/  IMAD R19, R20, R6, R19 ;  /* 0x0000000614137224 */ /* 0x002fe200078e0213 */
[----:B--2---:R-:W-:Y:S02]  /*8ad0*/  I2FP.F32.U32 R6, R14 ;  /* 0x0000000e00067245 */ /* 0x004fe40000201000 */
[--C-:B------:R-:W-:Y:S02]  /*8ae0*/  SHF.R.U64 R20, R4, UR7, R5.reuse ;  /* 0x0000000704147c19 */ /* 0x100fe40008001205 */
[----:B------:R-:W-:Y:S01]  /*8af0*/  SHF.R.U32.HI R5, RZ, UR7, R5 ;  /* 0x00000007ff057c19 */ /* 0x000fe20008011605 */
[----:B------:R-:W-:Y:S01]  /*8b00*/  FMUL R6, R6, UR8 ;  /* 0x0000000806067c20 */ /* 0x000fe20008400000 */
[----:B------:R-:W-:-:S02]  /*8b10*/  ULDC UR7, c[0x0][0x608] ;  /* 0x0001820000077ab9 */ /* 0x000fc40000000800 */
[--C-:B------:R-:W-:Y:S01]  /*8b20*/  SHF.R.U64 R23, R20, UR7, R5.reuse ;  /* 0x0000000714177c19 */ /* 0x100fe20008001205 */
[----:B------:R1:W2:Y:S01]  /*8b30*/  F2I.U32.TRUNC.NTZ R24, R6 ;  /* 0x0000000600187305 */ /* 0x0002a2000020f000 */
[----:B------:R-:W-:Y:S01]  /*8b40*/  SHF.R.U32.HI R4, RZ, UR7, R5 ;  /* 0x00000007ff047c19 */ /* 0x000fe20008011605 */
[----:B------:R-:W-:-:S03]  /*8b50*/  ULDC UR7, c[0x0][0x658] ;  /* 0x0001960000077ab9 */ /* 0x000fc60000000800 */
[--C-:B------:R-:W-:Y:S02]  /*8b60*/  SHF.R.U64 R22, R23, UR7, R4.reuse ;  /* 0x0000000717167c19 */ /* 0x100fe40008001204 */
[----:B------:R-:W-:-:S03]  /*8b70*/  SHF.R.U32.HI R25, RZ, UR7, R4 ;  /* 0x00000007ff197c19 */ /* 0x000fc60008011604 */
[----:B------:R-:W-:Y:S02]  /*8b80*/  IMAD.MOV.U32 R4, RZ, RZ, R22 ;  /* 0x000000ffff047224 */ /* 0x000fe400078e0016 */
[----:B------:R-:W-:Y:S01]  /*8b90*/  IMAD.MOV.U32 R5, RZ, RZ, R25 ;  /* 0x000000ffff057224 */ /* 0x000fe200078e0019 */
[----:B-1----:R-:W-:Y:S06]  /*8ba0*/  @!P0 BRA `(.L_x_174) ;  /* 0x0000000000288947 */ /* 0x002fec0003800000 */
        /* <DEDUP_REMOVED lines=10> */
.L_x_174:
[----:B------:R-:W-:Y:S01]  /*8c50*/  ISETP.NE.AND P0, PT, R2, 0x1, PT ;  /* 0x000000010200780c */ /* 0x000fe20003f05270 */
[----:B------:R-:W-:Y:S01]  /*8c60*/  ULDC UR7, c[0x0][0x648] ;  /* 0x0001920000077ab9 */ /* 0x000fe20000000800 */
[----:B------:R-:W-:Y:S01]  /*8c70*/  LOP3.LUT R23, R23, UR6, RZ, 0xc0, !PT ;  /* 0x0000000617177c12 */ /* 0x000fe2000f8ec0ff */
[----:B--2---:R-:W-:Y:S01]  /*8c80*/  IMAD.MOV R24, RZ, RZ, -R24 ;  /* 0x000000ffff187224 */ /* 0x004fe200078e0a18 */
[----:B------:R-:W-:Y:S01]  /*8c90*/  SHF.R.U64 R4, R4, UR7, R5 ;  /* 0x0000000704047c19 */ /* 0x000fe20008001205 */
[----:B------:R-:W-:Y:S01]  /*8ca0*/  ULDC UR7, c[0x0][0x638] ;  /* 0x00018e0000077ab9 */ /* 0x000fe20000000800 */
[----:B------:R-:W-:Y:S01]  /*8cb0*/  LOP3.LUT R7, R20, UR4, RZ, 0xc0, !PT ;  /* 0x0000000414077c12 */ /* 0x000fe2000f8ec0ff */
[----:B------:R-:W-:Y:S01]  /*8cc0*/  ULDC UR8, c[0x0][0x610] ;  /* 0x0001840000087ab9 */ /* 0x000fe20000000800 */
[----:B------:R-:W-:Y:S02]  /*8cd0*/  IMAD.MOV.U32 R6, RZ, RZ, R15 ;  /* 0x000000ffff067224 */ /* 0x000fe400078e000f */
[----:B------:R-:W-:-:S02]  /*8ce0*/  IMAD.MOV R5, RZ, RZ, -R4 ;  /* 0x000000ffff057224 */ /* 0x000fc400078e0a04 */
[----:B------:R-:W-:Y:S02]  /*8cf0*/  IMAD R4, R4, UR5, R23 ;  /* 0x0000000504047c24 */ /* 0x000fe4000f8e0217 */
[----:B0-----:R-:W-:Y:S02]  /*8d00*/  @P0 IMAD R19, R21, R24, R14 ;  /* 0x0000001815130224 */ /* 0x001fe400078e020e */
[----:B------:R-:W-:Y:S01]  /*8d10*/  IMAD R22, R5, UR7, R22 ;  /* 0x0000000705167c24 */ /* 0x000fe2000f8e0216 */
[----:B------:R-:W-:Y:S01]  /*8d20*/  ULDC UR7, c[0x0][0x600] ;  /* 0x0001800000077ab9 */ /* 0x000fe20000000800 */
[----:B------:R-:W-:Y:S02]  /*8d30*/  IMAD R20, R4, UR8, R19 ;  /* 0x0000000804147c24 */ /* 0x000fe4000f8e0213 */
[----:B------:R-:W-:Y:S02]  /*8d40*/  IMAD R5, R22, UR7, R7 ;  /* 0x0000000716057c24 */ /* 0x000fe4000f8e0207 */
[----:B------:R-:W-:-:S03]  /*8d50*/  IMAD.MOV.U32 R4, RZ, RZ, 0x1 ;  /* 0x00000001ff047424 */ /* 0x000fc600078e00ff */
[----:B------:R-:W-:Y:S02]  /*8d60*/  SEL R19, R5, R20, !P0 ;  /* 0x0000001405137207 */ /* 0x000fe40004000000 */
[----:B------:R-:W-:-:S07]  /*8d70*/  SEL R20, R20, R5, !P0 ;  /* 0x0000000514147207 */ /* 0x000fce0004000000 */
.L_x_172:
[----:B------:R-:W-:Y:S05]  /*8d80*/  BSYNC B1 ;  /* 0x0000000000017941 */ /* 0x000fea0003800000 */
.L_x_171:
[----:B------:R-:W-:-:S13]  /*8d90*/  LOP3.LUT P0, RZ, R4, 0xff, RZ, 0xc0, !PT ;  /* 0x000000ff04ff7812 */ /* 0x000fda000780c0ff */
[----:B------:R-:W-:Y:S05]  /*8da0*/  @P0 BRA `(.L_x_175) ;  /* 0xfffffff400040947 */ /* 0x000fea000383ffff */
[----:B------:R-:W-:Y:S05]  /*8db0*/  BSYNC B0 ;  /* 0x0000000000007941 */ /* 0x000fea0003800000 */
.L_x_164:
[----:B------:R-:W-:-:S03]  /*8dc0*/  UMOV UR7, 0xffffffff ;  /* 0xffffffff00077882 */ /* 0x000fc60000000000 */
[----:B------:R-:W-:Y:S05]  /*8dd0*/  BRA.DIV UR7, `(.L_x_176) ;  /* 0x0000000207cc7947 */ /* 0x000fea000b800000 */
[----:B------:R-:W-:-:S13]  /*8de0*/  ELECT P6, URZ, PT ;  /* 0x00000000003f782f */ /* 0x000fda00038c0000 */
.L_x_188:
[----:B------:R-:W-:Y:S04]  /*8df0*/  BSSY B0, `(.L_x_177) ;  /* 0x0000019000007945 */ /* 0x000fe80003800000 */
[----:B------:R-:W-:Y:S05]  /*8e00*/  @!P6 BRA `(.L_x_178) ;  /* 0x00000000005ce947 */ /* 0x000fea0003800000 */
[----:B------:R-:W-:-:S04]  /*8e10*/  LOP3.LUT R18, R18, 0x2, RZ, 0xfc, !PT ;  /* 0x0000000212127812 */ /* 0x000fc800078efcff */
[----:B------:R-:W-:-:S13]  /*8e20*/  ISETP.NE.AND P0, PT, R18, 0x3, PT ;  /* 0x000000031200780c */ /* 0x000fda0003f05270 */
[----:B------:R-:W-:Y:S05]  /*8e30*/  @!P0 BRA `(.L_x_179) ;  /* 0x0000000000048947 */ /* 0x000fea0003800000 */
[----:B------:R-:W-:Y:S01]  /*8e40*/  BPT.TRAP 0x1 ;  /* 0x000000040000795c */ /* 0x000fe20000300000 */
.L_x_179:
[----:B------:R-:W0:Y:S01]  /*8e50*/  S2R R5, SR_CgaCtaId ;  /* 0x0000000000057919 */ /* 0x000e220000008800 */
[----:B------:R-:W-:Y:S02]  /*8e60*/  MOV R0, 0x400 ;  /* 0x0000040000007802 */ /* 0x000fe40000000f00 */
[----:B------:R-:W-:Y:S02]  /*8e70*/  SHF.L.U32 R2, R3, 0x1f, RZ ;  /* 0x0000001f03027819 */ /* 0x000fe400000006ff */
[----:B0-----:R-:W-:-:S05]  /*8e80*/  LEA R5, R5, R0, 0x18 ;  /* 0x0000000005057211 */ /* 0x001fca00078ec0ff */
[----:B------:R-:W-:-:S04]  /*8e90*/  VIADD R5, R5, 0x10 ;  /* 0x0000001005057836 */ /* 0x000fc80000000000 */
[C---:B------:R-:W-:Y:S02]  /*8ea0*/  IMAD R7, R8.reuse, 0x8, R5 ;  /* 0x0000000808077824 */ /* 0x040fe400078e0205 */
[----:B------:R-:W-:Y:S02]  /*8eb0*/  VIADD R8, R8, 0x1 ;  /* 0x0000000108087836 */ /* 0x000fe40000000000 */
[----:B------:R-:W0:Y:S03]  /*8ec0*/  SYNCS.PHASECHK.TRANS64.TRYWAIT P0, [R7+URZ], R2 ;  /* 0x00000002070075a7 */ /* 0x000e26000800017f */
[----:B------:R-:W-:-:S04]  /*8ed0*/  ISETP.NE.AND P1, PT, R8, 0x2, PT ;  /* 0x000000020800780c */ /* 0x000fc80003f25270 */
[----:B------:R-:W-:Y:S02]  /*8ee0*/  SEL R0, RZ, 0x1, P1 ;  /* 0x00000001ff007807 */ /* 0x000fe40000800000 */
[----:B------:R-:W-:Y:S02]  /*8ef0*/  SEL R8, R8, RZ, P1 ;  /* 0x000000ff08087207 */ /* 0x000fe40000800000 */
[----:B------:R-:W-:Y:S01]  /*8f00*/  LOP3.LUT R0, R3, R0, RZ, 0x3c, !PT ;  /* 0x0000000003007212 */ /* 0x000fe200078e3cff */
[----:B0-----:R-:W-:Y:S06]  /*8f10*/  @!P0 BRA `(.L_x_180) ;  /* 0x00000000009c8947 */ /* 0x001fec0003800000 */
.L_x_189:
[----:B------:R-:W-:Y:S01]  /*8f20*/  IMAD R5, R8, 0x8, R5 ;  /* 0x0000000808057824 */ /* 0x000fe200078e0205 */
[----:B------:R-:W-:-:S07]  /*8f30*/  SHF.L.U32 R0, R0, 0x1f, RZ ;  /* 0x0000001f00007819 */ /* 0x000fce00000006ff */
.L_x_181:
[----:B-1----:R1:W2:Y:S02]  /*8f40*/  SYNCS.PHASECHK.TRANS64.TRYWAIT P0, [R5+URZ], R0 ;  /* 0x00000000050075a7 */ /* 0x0022a4000800017f */
[----:B--2---:R-:W-:Y:S05]  /*8f50*/  @!P0 NANOSLEEP.SYNCS 0x989680 ;  /* 0x009896800000895d */ /* 0x004fea0003900000 */
[----:B------:R-:W2:Y:S02]  /*8f60*/  @!P0 SYNCS.PHASECHK.TRANS64 P0, [R5+URZ], R0 ;  /* 0x00000000050085a7 */ /* 0x000ea4000800007f */
[----:B--2---:R-:W-:Y:S05]  /*8f70*/  @!P0 BRA `(.L_x_181) ;  /* 0xfffffffc00f08947 */ /* 0x004fea000383ffff */
.L_x_178:
[----:B------:R-:W-:Y:S05]  /*8f80*/  BSYNC B0 ;  /* 0x0000000000007941 */ /* 0x000fea0003800000 */
.L_x_177:
[----:B------:R-:W-:Y:S05]  /*8f90*/  EXIT ;  /* 0x000000000000794d */ /* 0x000fea0003800000 */
.L_x_21:
[----:B-1----:R1:W2:Y:S02]  /*8fa0*/  SYNCS.PHASECHK.TRANS64.TRYWAIT P1, [R3+URZ], R0 ;  /* 0x00000000030075a7 */ /* 0x0022a4000802017f */
[----:B--2---:R-:W-:Y:S05]  /*8fb0*/  @!P1 NANOSLEEP.SYNCS 0x989680 ;  /* 0x009896800000995d */ /* 0x004fea0003900000 */
[----:B------:R-:W2:Y:S02]  /*8fc0*/  @!P1 SYNCS.PHASECHK.TRANS64 P1, [R3+URZ], R0 ;  /* 0x00000000030095a7 */ /* 0x000ea4000802007f */
[----:B--2---:R-:W-:Y:S05]  /*8fd0*/  @!P1 BRA `(.L_x_21) ;  /* 0xfffffffc00f09947 */ /* 0x004fea000383ffff */
[----:B------:R-:W-:Y:S05]  /*8fe0*/  BRA `(.L_x_20) ;  /* 0xffffff8400d47947 */ /* 0x000fea000383ffff */
.L_x_26:
[----:B-1----:R1:W2:Y:S02]  /*8ff0*/  SYNCS.PHASECHK.TRANS64.TRYWAIT P1, [R5+URZ], R4 ;  /* 0x00000004050075a7 */ /* 0x0022a4000802017f */
[----:B--2---:R-:W-:Y:S05]  /*9000*/  @!P1 NANOSLEEP.SYNCS 0x989680 ;  /* 0x009896800000995d */ /* 0x004fea0003900000 */
[----:B------:R-:W2:Y:S02]  /*9010*/  @!P1 SYNCS.PHASECHK.TRANS64 P1, [R5+URZ], R4 ;  /* 0x00000004050095a7 */ /* 0x000ea4000802007f */
[----:B--2---:R-:W-:Y:S05]  /*9020*/  @!P1 BRA `(.L_x_26) ;  /* 0xfffffffc00f09947 */ /* 0x004fea000383ffff */
[----:B------:R-:W-:Y:S05]  /*9030*/  BRA `(.L_x_25) ;  /* 0xffffff8c00e47947 */ /* 0x000fea000383ffff */
.L_x_165:
[----:B------:R-:W-:Y:S01]  /*9040*/  BSSY B1, `(.L_x_182) ;  /* 0x0000006000017945 */ /* 0x000fe20003800000 */
[----:B------:R-:W-:-:S07]  /*9050*/  IMAD.MOV.U32 R15, RZ, RZ, -0x1 ;  /* 0xffffffffff0f7424 */ /* 0x000fce00078e00ff */
[----:B------:R-:W-:Y:S05]  /*9060*/  WARPSYNC.COLLECTIVE R15, `(.L_x_183) ;  /* 0x000000000f0c7348 */ /* 0x000fea0003c00000 */
[----:B------:R-:W-:Y:S02]  /*9070*/  ELECT P6, UR62, PT ;  /* 0x00000000003e782f */ /* 0x000fe400038c0000 */
[----:B------:R-:W-:Y:S01]  /*9080*/  MOV R14, UR62 ;  /* 0x0000003e000e7c02 */ /* 0x000fe20008000f00 */
[----:B------:R-:W-:Y:S10]  /*9090*/  ENDCOLLECTIVE ;  /* 0x000000000000791b */ /* 0x000ff40003800000 */
.L_x_183:
[----:B------:R-:W-:Y:S05]  /*90a0*/  BSYNC B1 ;  /* 0x0000000000017941 */ /* 0x000fea0003800000 */
.L_x_182:
[----:B------:R-:W-:Y:S05]  /*90b0*/  BRA `(.L_x_184) ;  /* 0xfffffff0004c7947 */ /* 0x000fea000383ffff */
.L_x_168:
[----:B0-----:R0:W1:Y:S02]  /*90c0*/  SYNCS.PHASECHK.TRANS64.TRYWAIT P0, [R20+URZ+0x10], R7 ;  /* 0x00001007140075a7 */ /* 0x001064000800017f */
[----:B-1----:R-:W-:Y:S05]  /*90d0*/  @!P0 NANOSLEEP.SYNCS 0x989680 ;  /* 0x009896800000895d */ /* 0x002fea0003900000 */
[----:B------:R-:W1:Y:S02]  /*90e0*/  @!P0 SYNCS.PHASECHK.TRANS64 P0, [R20+URZ+0x10], R7 ;  /* 0x00001007140085a7 */ /* 0x000e64000800007f */
[----:B-1----:R-:W-:Y:S05]  /*90f0*/  @!P0 BRA `(.L_x_168) ;  /* 0xfffffffc00f08947 */ /* 0x002fea000383ffff */
[----:B------:R-:W-:Y:S05]  /*9100*/  BRA `(.L_x_185) ;  /* 0xfffffff0008c7947 */ /* 0x000fea000383ffff */
.L_x_176:
[----:B------:R-:W-:Y:S01]  /*9110*/  BSSY B0, `(.L_x_186) ;  /* 0x0000006000007945 */ /* 0x000fe20003800000 */
[----:B------:R-:W-:-:S07]  /*9120*/  IMAD.MOV.U32 R15, RZ, RZ, -0x1 ;  /* 0xffffffffff0f7424 */ /* 0x000fce00078e00ff */
[----:B------:R-:W-:Y:S05]  /*9130*/  WARPSYNC.COLLECTIVE R15, `(.L_x_187) ;  /* 0x000000000f0c7348 */ /* 0x000fea0003c00000 */
[----:B------:R-:W-:Y:S02]  /*9140*/  ELECT P6, UR62, PT ;  /* 0x00000000003e782f */ /* 0x000fe400038c0000 */
[----:B------:R-:W-:Y:S01]  /*9150*/  MOV R14, UR62 ;  /* 0x0000003e000e7c02 */ /* 0x000fe20008000f00 */
[----:B------:R-:W-:Y:S10]  /*9160*/  ENDCOLLECTIVE ;  /* 0x000000000000791b */ /* 0x000ff40003800000 */
.L_x_187:
[----:B------:R-:W-:Y:S05]  /*9170*/  BSYNC B0 ;  /* 0x0000000000007941 */ /* 0x000fea0003800000 */
.L_x_186:
[----:B------:R-:W-:Y:S05]  /*9180*/  BRA `(.L_x_188) ;  /* 0xfffffffc00187947 */ /* 0x000fea000383ffff */
.L_x_180:
[----:B0-----:R0:W1:Y:S02]  /*9190*/  SYNCS.PHASECHK.TRANS64.TRYWAIT P0, [R7+URZ], R2 ;  /* 0x00000002070075a7 */ /* 0x001064000800017f */
[----:B-1----:R-:W-:Y:S05]  /*91a0*/  @!P0 NANOSLEEP.SYNCS 0x989680 ;  /* 0x009896800000895d */ /* 0x002fea0003900000 */
[----:B------:R-:W1:Y:S02]  /*91b0*/  @!P0 SYNCS.PHASECHK.TRANS64 P0, [R7+URZ], R2 ;  /* 0x00000002070085a7 */ /* 0x000e64000800007f */
[----:B-1----:R-:W-:Y:S05]  /*91c0*/  @!P0 BRA `(.L_x_180) ;  /* 0xfffffffc00f08947 */ /* 0x002fea000383ffff */
[----:B------:R-:W-:Y:S05]  /*91d0*/  BRA `(.L_x_189) ;  /* 0xfffffffc00507947 */ /* 0x000fea000383ffff */
.L_x_190:
[----:B------:R-:W-:-:S00]  /*91e0*/  BRA `(.L_x_190) ;  /* 0xfffffffc00fc7947 */ /* 0x000fc0000383ffff */
[----:B------:R-:W-:-:S00]  /*91f0*/  NOP ;  /* 0x0000000000007918 */ /* 0x000fc00000000000 */
        /* <DEDUP_REMOVED lines=8> */
.L_x_191:


//--------------------- .nv.global.init           --------------------------
	.section	.nv.global.init,"aw",@progbits
.nv.global.init:
	.type		$str$22,@object
	.size		$str$22,($str$23 - $str$22)
$str$22:
        /*0000*/ 	.byte	0x6b, 0x5f, 0x74, 0x69, 0x6c, 0x65, 0x5f, 0x63, 0x6f, 0x75, 0x6e, 0x74, 0x20, 0x3e, 0x3d, 0x20
        /*0010*/ 	.byte	0x31, 0x00
	.type		$str$23,@object
	.size		$str$23,(__unnamed_1 - $str$23)
$str$23:
        /*0012*/ 	.byte	0x2f, 0x74, 0x6d, 0x70, 0x2f, 0x63, 0x75, 0x74, 0x6c, 0x61, 0x73, 0x73, 0x5f, 0x73, 0x77, 0x65
        /*0022*/ 	.byte	0x65, 0x70, 0x5f, 0x73, 0x72, 0x63, 0x2f, 0x69, 0x6e, 0x63, 0x6c, 0x75, 0x64, 0x65, 0x2f, 0x63
        /*0032*/ 	.byte	0x75, 0x74, 0x6c, 0x61, 0x73, 0x73, 0x2f, 0x67, 0x65, 0x6d, 0x6d, 0x2f, 0x63, 0x6f, 0x6c, 0x6c
        /*0042*/ 	.byte	0x65, 0x63, 0x74, 0x69, 0x76, 0x65, 0x2f, 0x73, 0x6d, 0x39, 0x30, 0x5f, 0x6d, 0x6d, 0x61, 0x5f
        /*0052*/ 	.byte	0x74, 0x6d, 0x61, 0x5f, 0x67, 0x6d, 0x6d, 0x61, 0x5f, 0x73, 0x73, 0x5f, 0x77, 0x61, 0x72, 0x70
        /*0062*/ 	.byte	0x73, 0x70, 0x65, 0x63, 0x69, 0x61, 0x6c, 0x69, 0x7a, 0x65, 0x64, 0x2e, 0x68, 0x70, 0x70, 0x00
	.type		__unnamed_1,@object
	.size		__unnamed_1,(.L_0 - __unnamed_1)
__unnamed_1:
        /*0072*/ 	.byte	0x76, 0x6f, 0x69, 0x64, 0x20, 0x63, 0x75, 0x74, 0x6c, 0x61, 0x73, 0x73, 0x3a, 0x3a, 0x67, 0x65
        /* <DEDUP_REMOVED lines=180> */
        /*0bc2*/ 	.byte	0x74, 0x79, 0x5d, 0x00
.L_0:


//--------------------- .nv.shared._ZN7cutlass13device_kernelINS_4gemm6kernel13GemmUniversalIN4cute5tupleIJiiiiEEENS1_10collective13CollectiveMmaINS1_34MainloopSm90TmaGmmaWarpSpecializedILi2ENS5_IJNS4_1CILi1EEENSA_ILi2EEESB_EEENS1_35KernelTmaWarpSpecializedCooperativeEEENS5_IJNSA_ILi256EEENSA_ILi64EEENSA_ILi128EEEEEENS_6half_tENS5_IJlSB_lEEESK_SL_NS4_8TiledMMAINS4_8MMA_AtomIJNS4_4SM904GMMA25MMA_64x64x16_F32F16F16_SSILNSP_5MajorE0ELSR_0ELNSP_7ScaleInE1ELSS_1EEEEEENS4_6LayoutINS5_IJSC_SB_SB_EEENS5_IJSB_NSA_ILi0EEESX_EEEEENS5_IJNS4_10UnderscoreES10_S10_EEEEENS4_23SM90_TMA_LOAD_MULTICASTENS4_14ComposedLayoutINS4_7SwizzleILi3ELi4ELi3EEENS4_18smem_ptr_flag_bitsILi16EEENSV_INS5_IJNSA_ILi8EEESH_EEENS5_IJSH_SB_EEEEEEEvNS4_8identityENS4_13SM90_TMA_LOADES1D_vS1E_EENS_8epilogue10collective6detail29Sm90TmaWarpSpecializedAdapterINS1I_15DefaultEpilogueISK_SL_SL_NS1H_6thread17LinearCombinationISK_Li1EffLNS1M_9ScaleType4KindE0ELNS_15FloatRoundStyleE2ESK_EENS1_15EpilogueDefaultEEEEEvvEEEEvNT_6ParamsE --------------------------
	.section	.nv.shared._ZN7cutlass13device_kernelINS_4gemm6kernel13GemmUniversalIN4cute5tupleIJiiiiEEENS1_10collective13CollectiveMmaINS1_34MainloopSm90TmaGmmaWarpSpecializedILi2ENS5_IJNS4_1CILi1EEENSA_ILi2EEESB_EEENS1_35KernelTmaWarpSpecializedCooperativeEEENS5_IJNSA_ILi256EEENSA_ILi64EEENSA_ILi128EEEEEENS_6half_tENS5_IJlSB_lEEESK_SL_NS4_8TiledMMAINS4_8MMA_AtomIJNS4_4SM904GMMA25MMA_64x64x16_F32F16F16_SSILNSP_5MajorE0ELSR_0ELNSP_7ScaleInE1ELSS_1EEEEEENS4_6LayoutINS5_IJSC_SB_SB_EEENS5_IJSB_NSA_ILi0EEESX_EEEEENS5_IJNS4_10UnderscoreES10_S10_EEEEENS4_23SM90_TMA_LOAD_MULTICASTENS4_14ComposedLayoutINS4_7SwizzleILi3ELi4ELi3EEENS4_18smem_ptr_flag_bitsILi16EEENSV_INS5_IJNSA_ILi8EEESH_EEENS5_IJSH_SB_EEEEEEEvNS4_8identityENS4_13SM90_TMA_LOADES1D_vS1E_EENS_8epilogue10collective6detail29Sm90TmaWarpSpecializedAdapterINS1I_15DefaultEpilogueISK_SL_SL_NS1H_6thread17LinearCombinationISK_Li1EffLNS1M_9ScaleType4KindE0ELNS_15FloatRoundStyleE2ESK_EENS1_15EpilogueDefaultEEEEEvvEEEEvNT_6ParamsE,"aw",@nobits
	.sectionflags	@""
	.align	16
	.zero		1024


//--------------------- .nv.shared.reserved.0     --------------------------
	.section	.nv.shared.reserved.0,"aw",@nobits
	.weak		__nv_reservedSMEM_offset_0_alias
	.size		__nv_reservedSMEM_offset_0_alias, 0, 0
	.other		__nv_reservedSMEM_offset_0_alias,@"STO_CUDA_RESERVED_SHARED STV_DEFAULT"
__nv_reservedSMEM_offset_0_alias:
	.zero		0


//--------------------- .nv.global                --------------------------
	.section	.nv.global,"aw",@nobits
.nv.global:
	.type		_ZN39_INTERNAL_4a6dd689_4_k_cu_932c3bf7_26494cute1_E,@object
	.size		_ZN39_INTERNAL_4a6dd689_4_k_cu_932c3bf7_26494cute1_E,(_ZN39_INTERNAL_4a6dd689_4_k_cu_932c3bf7_26494cuda3std3__45__cpo6cbeginE - _ZN39_INTERNAL_4a6dd689_4_k_cu_932c3bf7_26494cute1_E)
_ZN39_INTERNAL_4a6dd689_4_k_cu_932c3bf7_26494cute1_E:
	.zero		1
	.type		_ZN39_INTERNAL_4a6dd689_4_k_cu_932c3bf7_26494cuda3std3__45__cpo6cbeginE,@object
	.size		_ZN39_INTERNAL_4a6dd689_4_k_cu_932c3bf7_26494cuda3std3__45__cpo6cbeginE,(_ZN39_INTERNAL_4a6dd689_4_k_cu_932c3bf7_26494cuda3std3__48in_placeE - _ZN39_INTERNAL_4a6dd689_4_k_cu_932c3bf7_26494cuda3std3__45__cpo6cbeginE)
_ZN39_INTERNAL_4a6dd689_4_k_cu_932c3bf7_26494cuda3std3__45__cpo6cbeginE:
	.zero		1
	.type		_ZN39_INTERNAL_4a6dd689_4_k_cu_932c3bf7_26494cuda3std3__48in_placeE,@object
	.size		_ZN39_INTERNAL_4a6dd689_4_k_cu_932c3bf7_26494cuda3std3__48in_placeE,(_ZN39_INTERNAL_4a6dd689_4_k_cu_932c3bf7_26494cuda3std6ranges3__45__cpo9iter_moveE - _ZN39_INTERNAL_4a6dd689_4_k_cu_932c3bf7_26494cuda3std3__48in_placeE)
_ZN39_INTERNAL_4a6dd689_4_k_cu_932c3bf7_26494cuda3std3__48in_placeE:
	.zero		1
	.type		_ZN39_INTERNAL_4a6dd689_4_k_cu_932c3bf7_26494cuda3std6ranges3__45__cpo9iter_moveE,@object
	.size		_ZN39_INTERNAL_4a6dd689_4_k_cu_932c3bf7_26494cuda3std6ranges3__45__cpo9iter_moveE,(_ZN39_INTERNAL_4a6dd689_4_k_cu_932c3bf7_26494cuda3std3__45__cpo5beginE - _ZN39_INTERNAL_4a6dd689_4_k_cu_932c3bf7_26494cuda3std6ranges3__45__cpo9iter_moveE)
_ZN39_INTERNAL_4a6dd689_4_k_cu_932c3bf7_26494cuda3std6ranges3__45__cpo9iter_moveE:
	.zero		1
	.type		_ZN39_INTERNAL_4a6dd689_4_k_cu_932c3bf7_26494cuda3std3__45__cpo5beginE,@object
	.size		_ZN39_INTERNAL_4a6dd689_4_k_cu_932c3bf7_26494cuda3std3__45__cpo5beginE,(_ZN39_INTERNAL_4a6dd689_4_k_cu_932c3bf7_26494cuda3std3__441_GLOBAL__N__4a6dd689_4_k_cu_932c3bf7_26496ignoreE - _ZN39_INTERNAL_4a6dd689_4_k_cu_932c3bf7_26494cuda3std3__45__cpo5beginE)
_ZN39_INTERNAL_4a6dd689_4_k_cu_932c3bf7_26494cuda3std3__45__cpo5beginE:
	.zero		1
	.type		_ZN39_INTERNAL_4a6dd689_4_k_cu_932c3bf7_26494cuda3std3__441_GLOBAL__N__4a6dd689_4_k_cu_932c3bf7_26496ignoreE,@object
	.size		_ZN39_INTERNAL_4a6dd689_4_k_cu_932c3bf7_26494cuda3std3__441_GLOBAL__N__4a6dd689_4_k_cu_932c3bf7_26496ignoreE,(_ZN39_INTERNAL_4a6dd689_4_k_cu_932c3bf7_26494cute7productE - _ZN39_INTERNAL_4a6dd689_4_k_cu_932c3bf7_26494cuda3std3__441_GLOBAL__N__4a6dd689_4_k_cu_932c3bf7_26496ignoreE)
_ZN39_INTERNAL_4a6dd689_4_k_cu_932c3bf7_26494cuda3std3__441_GLOBAL__N__4a6dd689_4_k_cu_932c3bf7_26496ignoreE:
	.zero		1
	.type		_ZN39_INTERNAL_4a6dd689_4_k_cu_932c3bf7_26494cute7productE,@object
	.size		_ZN39_INTERNAL_4a6dd689_4_k_cu_932c3bf7_26494cute7productE,(_ZN39_INTERNAL_4a6dd689_4_k_cu_932c3bf7_26494cuda3std3__45__cpo3endE - _ZN39_INTERNAL_4a6dd689_4_k_cu_932c3bf7_26494cute7productE)
_ZN39_INTERNAL_4a6dd689_4_k_cu_932c3bf7_26494cute7productE:
	.zero		1
	.type		_ZN39_INTERNAL_4a6dd689_4_k_cu_932c3bf7_26494cuda3std3__45__cpo3endE,@object
	.size		_ZN39_INTERNAL_4a6dd689_4_k_cu_932c3bf7_26494cuda3std3__45__cpo3endE,(_ZN39_INTERNAL_4a6dd689_4_k_cu_932c3bf7_26494cuda3std3__419piecewise_constructE - _ZN39_INTERNAL_4a6dd689_4_k_cu_932c3bf7_26494cuda3std3__45__cpo3endE)
_ZN39_INTERNAL_4a6dd689_4_k_cu_932c3bf7_26494cuda3std3__45__cpo3endE:
	.zero		1
	.type		_ZN39_INTERNAL_4a6dd689_4_k_cu_932c3bf7_26494cuda3std3__419piecewise_constructE,@object
	.size		_ZN39_INTERNAL_4a6dd689_4_k_cu_932c3bf7_26494cuda3std3__419piecewise_constructE,(_ZN39_INTERNAL_4a6dd689_4_k_cu_932c3bf7_26494cuda3std3__45__cpo4cendE - _ZN39_INTERNAL_4a6dd689_4_k_cu_932c3bf7_26494cuda3std3__419piecewise_constructE)
_ZN39_INTERNAL_4a6dd689_4_k_cu_932c3bf7_26494cuda3std3__419piecewise_constructE:
	.zero		1
	.type		_ZN39_INTERNAL_4a6dd689_4_k_cu_932c3bf7_26494cuda3std3__45__cpo4cendE,@object
	.size		_ZN39_INTERNAL_4a6dd689_4_k_cu_932c3bf7_26494cuda3std3__45__cpo4cendE,(_ZN39_INTERNAL_4a6dd689_4_k_cu_932c3bf7_26494cuda3std6ranges3__45__cpo4swapE - _ZN39_INTERNAL_4a6dd689_4_k_cu_932c3bf7_26494cuda3std3__45__cpo4cendE)
_ZN39_INTERNAL_4a6dd689_4_k_cu_932c3bf7_26494cuda3std3__45__cpo4cendE:
	.zero		1
	.type		_ZN39_INTERNAL_4a6dd689_4_k_cu_932c3bf7_26494cuda3std6ranges3__45__cpo4swapE,@object
	.size		_ZN39_INTERNAL_4a6dd689_4_k_cu_932c3bf7_26494cuda3std6ranges3__45__cpo4swapE,(.L_8 - _ZN39_INTERNAL_4a6dd689_4_k_cu_932c3bf7_26494cuda3std6ranges3__45__cpo4swapE)
_ZN39_INTERNAL_4a6dd689_4_k_cu_932c3bf7_26494cuda3std6ranges3__45__cpo4swapE:
	.zero		1
.L_8:


//--------------------- .nv.constant0._ZN7cutlass13device_kernelINS_4gemm6kernel13GemmUniversalIN4cute5tupleIJiiiiEEENS1_10collective13CollectiveMmaINS1_34MainloopSm90TmaGmmaWarpSpecializedILi2ENS5_IJNS4_1CILi1EEENSA_ILi2EEESB_EEENS1_35KernelTmaWarpSpecializedCooperativeEEENS5_IJNSA_ILi256EEENSA_ILi64EEENSA_ILi128EEEEEENS_6half_tENS5_IJlSB_lEEESK_SL_NS4_8TiledMMAINS4_8MMA_AtomIJNS4_4SM904GMMA25MMA_64x64x16_F32F16F16_SSILNSP_5MajorE0ELSR_0ELNSP_7ScaleInE1ELSS_1EEEEEENS4_6LayoutINS5_IJSC_SB_SB_EEENS5_IJSB_NSA_ILi0EEESX_EEEEENS5_IJNS4_10UnderscoreES10_S10_EEEEENS4_23SM90_TMA_LOAD_MULTICASTENS4_14ComposedLayoutINS4_7SwizzleILi3ELi4ELi3EEENS4_18smem_ptr_flag_bitsILi16EEENSV_INS5_IJNSA_ILi8EEESH_EEENS5_IJSH_SB_EEEEEEEvNS4_8identityENS4_13SM90_TMA_LOADES1D_vS1E_EENS_8epilogue10collective6detail29Sm90TmaWarpSpecializedAdapterINS1I_15DefaultEpilogueISK_SL_SL_NS1H_6thread17LinearCombinationISK_Li1EffLNS1M_9ScaleType4KindE0ELNS_15FloatRoundStyleE2ESK_EENS1_15EpilogueDefaultEEEEEvvEEEEvNT_6ParamsE --------------------------
	.section	.nv.constant0._ZN7cutlass13device_kernelINS_4gemm6kernel13GemmUniversalIN4cute5tupleIJiiiiEEENS1_10collective13CollectiveMmaINS1_34MainloopSm90TmaGmmaWarpSpecializedILi2ENS5_IJNS4_1CILi1EEENSA_ILi2EEESB_EEENS1_35KernelTmaWarpSpecializedCooperativeEEENS5_IJNSA_ILi256EEENSA_ILi64EEENSA_ILi128EEEEEENS_6half_tENS5_IJlSB_lEEESK_SL_NS4_8TiledMMAINS4_8MMA_AtomIJNS4_4SM904GMMA25MMA_64x64x16_F32F16F16_SSILNSP_5MajorE0ELSR_0ELNSP_7ScaleInE1ELSS_1EEEEEENS4_6LayoutINS5_IJSC_SB_SB_EEENS5_IJSB_NSA_ILi0EEESX_EEEEENS5_IJNS4_10UnderscoreES10_S10_EEEEENS4_23SM90_TMA_LOAD_MULTICASTENS4_14ComposedLayoutINS4_7SwizzleILi3ELi4ELi3EEENS4_18smem_ptr_flag_bitsILi16EEENSV_INS5_IJNSA_ILi8EEESH_EEENS5_IJSH_SB_EEEEEEEvNS4_8identityENS4_13SM90_TMA_LOADES1D_vS1E_EENS_8epilogue10collective6detail29Sm90TmaWarpSpecializedAdapterINS1I_15DefaultEpilogueISK_SL_SL_NS1H_6thread17LinearCombinationISK_Li1EffLNS1M_9ScaleType4KindE0ELNS_15FloatRoundStyleE2ESK_EENS1_15EpilogueDefaultEEEEEvvEEEEvNT_6ParamsE,"a",@progbits
	.sectionflags	@""
	.align	4
.nv.constant0._ZN7cutlass13device_kernelINS_4gemm6kernel13GemmUniversalIN4cute5tupleIJiiiiEEENS1_10collective13CollectiveMmaINS1_34MainloopSm90TmaGmmaWarpSpecializedILi2ENS5_IJNS4_1CILi1EEENSA_ILi2EEESB_EEENS1_35KernelTmaWarpSpecializedCooperativeEEENS5_IJNSA_ILi256EEENSA_ILi64EEENSA_ILi128EEEEEENS_6half_tENS5_IJlSB_lEEESK_SL_NS4_8TiledMMAINS4_8MMA_AtomIJNS4_4SM904GMMA25MMA_64x64x16_F32F16F16_SSILNSP_5MajorE0ELSR_0ELNSP_7ScaleInE1ELSS_1EEEEEENS4_6LayoutINS5_IJSC_SB_SB_EEENS5_IJSB_NSA_ILi0EEESX_EEEEENS5_IJNS4_10UnderscoreES10_S10_EEEEENS4_23SM90_TMA_LOAD_MULTICASTENS4_14ComposedLayoutINS4_7SwizzleILi3ELi4ELi3EEENS4_18smem_ptr_flag_bitsILi16EEENSV_INS5_IJNSA_ILi8EEESH_EEENS5_IJSH_SB_EEEEEEEvNS4_8identityENS4_13SM90_TMA_LOADES1D_vS1E_EENS_8epilogue10collective6detail29Sm90TmaWarpSpecializedAdapterINS1I_15DefaultEpilogueISK_SL_SL_NS1H_6thread17LinearCombinationISK_Li1EffLNS1M_9ScaleType4KindE0ELNS_15FloatRoundStyleE2ESK_EENS1_15EpilogueDefaultEEEEEvvEEEEvNT_6ParamsE:
	.zero		1664


//--------------------- SYMBOLS --------------------------

	.type		.nv.reservedSmem.offset0,@object
	.size		.nv.reservedSmem.offset0,0x4
	.type		__assertfail,@function
